	.target	sm_90a

	.elftype	@"ET_EXEC"


//--------------------- .note.nv.tkinfo           --------------------------
	.section	.note.nv.tkinfo,"",@"SHT_NOTE"
	.sectionflags	@"SHF_NOTE_NV_TKINFO"
	.tkinfo
        /*0018*/ 	.word	0x00000002
        /*0030*/ 	.string	""
        /*0030*/ 	.string	"ptxas"
        /*0030*/ 	.string	"Cuda compilation tools, release 13.0, V13.0.88"
        /*0030*/ 	.string	"Build cuda_13.0.r13.0/compiler.36424714_0"
        /*0030*/ 	.string	"-arch sm_90a -m 64 "



//--------------------- .note.nv.cuinfo           --------------------------
	.section	.note.nv.cuinfo,"",@"SHT_NOTE"
	.sectionflags	@"SHF_NOTE_NV_CUINFO"
        /*0018*/ 	.short	0x0002
        /*001a*/ 	.short	0x005a
        /*001c*/ 	.short	0x0082
	.zero		2


//--------------------- .nv.info                  --------------------------
	.section	.nv.info,"",@"SHT_CUDA_INFO"
	.align	4


	//----- nvinfo : EIATTR_REGCOUNT
	.align		4
        /*0000*/ 	.byte	0x04, 0x2f
        /*0002*/ 	.short	(.L_12 - .L_11)
	.align		4
.L_11:
        /*0004*/ 	.word	index@(_ZN7cutlass13device_kernelINS_4gemm6kernel13GemmUniversalIN4cute5tupleIJiiiiEEENS1_10collective13CollectiveMmaINS1_37MainloopSm90TmaGmmaWarpSpecializedFP8ILi14ENS5_IJNS4_1CILi2EEENSA_ILi4EEENSA_ILi1EEEEEENS1_35KernelTmaWarpSpecializedCooperativeEEENS5_IJNSA_ILi128EEESH_NSA_ILi64EEEEEENS_12float_e4m3_tENS5_IJlSD_lEEESK_SL_NS4_8TiledMMAINS4_8MMA_AtomIJNS4_4SM904GMMA31MMA_64x128x32_F32E4M3E4M3_SS_TNILNSP_7ScaleInE1ELSR_1EEEEEENS4_6LayoutINS5_IJSB_SD_SD_EEENS5_IJSD_NSA_ILi0EEESW_EEEEENS5_IJNS4_10UnderscoreESZ_SZ_EEEEENS4_23SM90_TMA_LOAD_MULTICASTENS4_14ComposedLayoutINS4_7SwizzleILi2ELi4ELi3EEENS4_18smem_ptr_flag_bitsILi8EEENSU_INS5_IJNSA_ILi8EEESI_EEENS5_IJSI_SD_EEEEEEEvNS4_8identityES12_S1C_vS1D_EENS_8epilogue10collective6detail29Sm90TmaWarpSpecializedAdapterINS1G_15DefaultEpilogueISK_SL_SL_NS1F_6thread17LinearCombinationISK_Li1EffLNS1K_9ScaleType4KindE0ELNS_15FloatRoundStyleE2ESK_EENS1_15EpilogueDefaultEEEEEvvEEEEvNT_6ParamsE)
        /*0008*/ 	.word	0x000000a8


	//----- nvinfo : EIATTR_FRAME_SIZE
	.align		4
.L_12:
        /*000c*/ 	.byte	0x04, 0x11
        /*000e*/ 	.short	(.L_14 - .L_13)
	.align		4
.L_13:
        /*0010*/ 	.word	index@(_ZN7cutlass13device_kernelINS_4gemm6kernel13GemmUniversalIN4cute5tupleIJiiiiEEENS1_10collective13CollectiveMmaINS1_37MainloopSm90TmaGmmaWarpSpecializedFP8ILi14ENS5_IJNS4_1CILi2EEENSA_ILi4EEENSA_ILi1EEEEEENS1_35KernelTmaWarpSpecializedCooperativeEEENS5_IJNSA_ILi128EEESH_NSA_ILi64EEEEEENS_12float_e4m3_tENS5_IJlSD_lEEESK_SL_NS4_8TiledMMAINS4_8MMA_AtomIJNS4_4SM904GMMA31MMA_64x128x32_F32E4M3E4M3_SS_TNILNSP_7ScaleInE1ELSR_1EEEEEENS4_6LayoutINS5_IJSB_SD_SD_EEENS5_IJSD_NSA_ILi0EEESW_EEEEENS5_IJNS4_10UnderscoreESZ_SZ_EEEEENS4_23SM90_TMA_LOAD_MULTICASTENS4_14ComposedLayoutINS4_7SwizzleILi2ELi4ELi3EEENS4_18smem_ptr_flag_bitsILi8EEENSU_INS5_IJNSA_ILi8EEESI_EEENS5_IJSI_SD_EEEEEEEvNS4_8identityES12_S1C_vS1D_EENS_8epilogue10collective6detail29Sm90TmaWarpSpecializedAdapterINS1G_15DefaultEpilogueISK_SL_SL_NS1F_6thread17LinearCombinationISK_Li1EffLNS1K_9ScaleType4KindE0ELNS_15FloatRoundStyleE2ESK_EENS1_15EpilogueDefaultEEEEEvvEEEEvNT_6ParamsE)
        /*0014*/ 	.word	0x00000000


	//----- nvinfo : EIATTR_MIN_STACK_SIZE
	.align		4
.L_14:
        /*0018*/ 	.byte	0x04, 0x12
        /*001a*/ 	.short	(.L_16 - .L_15)
	.align		4
.L_15:
        /*001c*/ 	.word	index@(_ZN7cutlass13device_kernelINS_4gemm6kernel13GemmUniversalIN4cute5tupleIJiiiiEEENS1_10collective13CollectiveMmaINS1_37MainloopSm90TmaGmmaWarpSpecializedFP8ILi14ENS5_IJNS4_1CILi2EEENSA_ILi4EEENSA_ILi1EEEEEENS1_35KernelTmaWarpSpecializedCooperativeEEENS5_IJNSA_ILi128EEESH_NSA_ILi64EEEEEENS_12float_e4m3_tENS5_IJlSD_lEEESK_SL_NS4_8TiledMMAINS4_8MMA_AtomIJNS4_4SM904GMMA31MMA_64x128x32_F32E4M3E4M3_SS_TNILNSP_7ScaleInE1ELSR_1EEEEEENS4_6LayoutINS5_IJSB_SD_SD_EEENS5_IJSD_NSA_ILi0EEESW_EEEEENS5_IJNS4_10UnderscoreESZ_SZ_EEEEENS4_23SM90_TMA_LOAD_MULTICASTENS4_14ComposedLayoutINS4_7SwizzleILi2ELi4ELi3EEENS4_18smem_ptr_flag_bitsILi8EEENSU_INS5_IJNSA_ILi8EEESI_EEENS5_IJSI_SD_EEEEEEEvNS4_8identityES12_S1C_vS1D_EENS_8epilogue10collective6detail29Sm90TmaWarpSpecializedAdapterINS1G_15DefaultEpilogueISK_SL_SL_NS1F_6thread17LinearCombinationISK_Li1EffLNS1K_9ScaleType4KindE0ELNS_15FloatRoundStyleE2ESK_EENS1_15EpilogueDefaultEEEEEvvEEEEvNT_6ParamsE)
        /*0020*/ 	.word	0x00000000
.L_16:


//--------------------- .nv.compat                --------------------------
	.section	.nv.compat,"",@"SHT_CUDA_COMPAT_INFO"
	.align	4
        /*0000*/ 	.byte	0x02, 0x09, 0x01, 0x00, 0x02, 0x02, 0x04, 0x00, 0x02, 0x05, 0x05, 0x00, 0x03, 0x07, 0x01, 0x01
        /*0010*/ 	.byte	0x02, 0x03, 0x01, 0x00, 0x02, 0x06, 0x01, 0x00, 0x04, 0x0b, 0x08, 0x00, 0x00, 0x00, 0x00, 0x00
        /*0020*/ 	.byte	0x00, 0x00, 0x00, 0x00


//--------------------- .nv.info._ZN7cutlass13device_kernelINS_4gemm6kernel13GemmUniversalIN4cute5tupleIJiiiiEEENS1_10collective13CollectiveMmaINS1_37MainloopSm90TmaGmmaWarpSpecializedFP8ILi14ENS5_IJNS4_1CILi2EEENSA_ILi4EEENSA_ILi1EEEEEENS1_35KernelTmaWarpSpecializedCooperativeEEENS5_IJNSA_ILi128EEESH_NSA_ILi64EEEEEENS_12float_e4m3_tENS5_IJlSD_lEEESK_SL_NS4_8TiledMMAINS4_8MMA_AtomIJNS4_4SM904GMMA31MMA_64x128x32_F32E4M3E4M3_SS_TNILNSP_7ScaleInE1ELSR_1EEEEEENS4_6LayoutINS5_IJSB_SD_SD_EEENS5_IJSD_NSA_ILi0EEESW_EEEEENS5_IJNS4_10UnderscoreESZ_SZ_EEEEENS4_23SM90_TMA_LOAD_MULTICASTENS4_14ComposedLayoutINS4_7SwizzleILi2ELi4ELi3EEENS4_18smem_ptr_flag_bitsILi8EEENSU_INS5_IJNSA_ILi8EEESI_EEENS5_IJSI_SD_EEEEEEEvNS4_8identityES12_S1C_vS1D_EENS_8epilogue10collective6detail29Sm90TmaWarpSpecializedAdapterINS1G_15DefaultEpilogueISK_SL_SL_NS1F_6thread17LinearCombinationISK_Li1EffLNS1K_9ScaleType4KindE0ELNS_15FloatRoundStyleE2ESK_EENS1_15EpilogueDefaultEEEEEvvEEEEvNT_6ParamsE --------------------------
	.section	.nv.info._ZN7cutlass13device_kernelINS_4gemm6kernel13GemmUniversalIN4cute5tupleIJiiiiEEENS1_10collective13CollectiveMmaINS1_37MainloopSm90TmaGmmaWarpSpecializedFP8ILi14ENS5_IJNS4_1CILi2EEENSA_ILi4EEENSA_ILi1EEEEEENS1_35KernelTmaWarpSpecializedCooperativeEEENS5_IJNSA_ILi128EEESH_NSA_ILi64EEEEEENS_12float_e4m3_tENS5_IJlSD_lEEESK_SL_NS4_8TiledMMAINS4_8MMA_AtomIJNS4_4SM904GMMA31MMA_64x128x32_F32E4M3E4M3_SS_TNILNSP_7ScaleInE1ELSR_1EEEEEENS4_6LayoutINS5_IJSB_SD_SD_EEENS5_IJSD_NSA_ILi0EEESW_EEEEENS5_IJNS4_10UnderscoreESZ_SZ_EEEEENS4_23SM90_TMA_LOAD_MULTICASTENS4_14ComposedLayoutINS4_7SwizzleILi2ELi4ELi3EEENS4_18smem_ptr_flag_bitsILi8EEENSU_INS5_IJNSA_ILi8EEESI_EEENS5_IJSI_SD_EEEEEEEvNS4_8identityES12_S1C_vS1D_EENS_8epilogue10collective6detail29Sm90TmaWarpSpecializedAdapterINS1G_15DefaultEpilogueISK_SL_SL_NS1F_6thread17LinearCombinationISK_Li1EffLNS1K_9ScaleType4KindE0ELNS_15FloatRoundStyleE2ESK_EENS1_15EpilogueDefaultEEEEEvvEEEEvNT_6ParamsE,"",@"SHT_CUDA_INFO"
	.sectionflags	@""
	.align	4


	//----- nvinfo : EIATTR_CUDA_API_VERSION
	.align		4
        /*0000*/ 	.byte	0x04, 0x37
        /*0002*/ 	.short	(.L_18 - .L_17)
.L_17:
        /*0004*/ 	.word	0x00000082


	//----- nvinfo : EIATTR_KPARAM_INFO
	.align		4
.L_18:
        /*0008*/ 	.byte	0x04, 0x17
        /*000a*/ 	.short	(.L_20 - .L_19)
.L_19:
        /*000c*/ 	.word	0x00000000
        /*0010*/ 	.short	0x0000
        /*0012*/ 	.short	0x0070
        /*0014*/ 	.byte	0x00, 0xf0, 0x01, 0x10


	//----- nvinfo : EIATTR_SPARSE_MMA_MASK
	.align		4
.L_20:
        /*0018*/ 	.byte	0x03, 0x50
        /*001a*/ 	.short	0x0000


	//----- nvinfo : EIATTR_MAXREG_COUNT
	.align		4
        /*001c*/ 	.byte	0x03, 0x1b
        /*001e*/ 	.short	0x00a8


	//----- nvinfo : EIATTR_NUM_BARRIERS
	.align		4
        /*0020*/ 	.byte	0x02, 0x4c
        /*0022*/ 	.byte	0x01
	.zero		1


	//----- nvinfo : EIATTR_MERCURY_ISA_VERSION
	.align		4
        /*0024*/ 	.byte	0x03, 0x5f
        /*0026*/ 	.short	0x0101


	//----- nvinfo : EIATTR_INT_WARP_WIDE_INSTR_OFFSETS
	.align		4
        /*0028*/ 	.byte	0x04, 0x31
        /*002a*/ 	.short	(.L_22 - .L_21)


	//   ....[0]....
.L_21:
        /*002c*/ 	.word	0x00000610


	//   ....[1]....
        /*0030*/ 	.word	0x00000640


	//   ....[2]....
        /*0034*/ 	.word	0x000007c0


	//----- nvinfo : EIATTR_COOP_GROUP_MASK_REGIDS
	.align		4
.L_22:
        /*0038*/ 	.byte	0x04, 0x29
        /*003a*/ 	.short	(.L_24 - .L_23)


	//   ....[0]....
.L_23:
        /*003c*/ 	.word	0xffffffff


	//   ....[1]....
        /*0040*/ 	.word	0xffffffff


	//   ....[2]....
        /*0044*/ 	.word	0xffffffff


	//   ....[3]....
        /*0048*/ 	.word	0xffffffff


	//   ....[4]....
        /*004c*/ 	.word	0xffffffff


	//   ....[5]....
        /*0050*/ 	.word	0xffffffff


	//----- nvinfo : EIATTR_COOP_GROUP_INSTR_OFFSETS
	.align		4
.L_24:
        /*0054*/ 	.byte	0x04, 0x28
        /*0056*/ 	.short	(.L_26 - .L_25)


	//   ....[0]....
.L_25:
        /*0058*/ 	.word	0x00000060


	//   ....[1]....
        /*005c*/ 	.word	0x00000070


	//   ....[2]....
        /*0060*/ 	.word	0x00000130


	//   ....[3]....
        /*0064*/ 	.word	0x00000440


	//   ....[4]....
        /*0068*/ 	.word	0x00000960


	//   ....[5]....
        /*006c*/ 	.word	0x000013e0


	//----- nvinfo : EIATTR_REG_RECONFIG
	.align		4
.L_26:
        /*0070*/ 	.byte	0x01, 0x54
	.zero		2


	//----- nvinfo : EIATTR_MBARRIER_INSTR_OFFSETS
	.align		4
        /*0074*/ 	.byte	0x04, 0x39
        /*0076*/ 	.short	(.L_28 - .L_27)


	//   ....[0]....
.L_27:
        /*0078*/ 	.word	0x00000250
        /*007c*/ 	.word	0x000000ff
        /*0080*/ 	.word	0x00000000
        /*0084*/ 	.short	0x0100
        /*0086*/ 	.byte	0x08
	.zero		1


	//   ....[1]....
        /*0088*/ 	.word	0x00000260
        /*008c*/ 	.word	0x000000ff
        /*0090*/ 	.word	0x00000070
        /*0094*/ 	.short	0x0100
        /*0096*/ 	.byte	0x08
	.zero		1


	//   ....[2]....
        /*0098*/ 	.word	0x00000270
        /*009c*/ 	.word	0x000000ff
        /*00a0*/ 	.word	0x00000008
        /*00a4*/ 	.short	0x0100
        /*00a6*/ 	.byte	0x08
	.zero		1


	//   ....[3]....
        /*00a8*/ 	.word	0x00000280
        /*00ac*/ 	.word	0x000000ff
        /*00b0*/ 	.word	0x00000078
        /*00b4*/ 	.short	0x0100
        /*00b6*/ 	.byte	0x08
	.zero		1


	//   ....[4]....
        /*00b8*/ 	.word	0x00000290
        /*00bc*/ 	.word	0x000000ff
        /*00c0*/ 	.word	0x00000010
        /*00c4*/ 	.short	0x0100
        /*00c6*/ 	.byte	0x08
	.zero		1


	//   ....[5]....
        /*00c8*/ 	.word	0x000002a0
        /*00cc*/ 	.word	0x000000ff
        /*00d0*/ 	.word	0x00000080
        /*00d4*/ 	.short	0x0100
        /*00d6*/ 	.byte	0x08
	.zero		1


	//   ....[6]....
        /*00d8*/ 	.word	0x000002b0
        /*00dc*/ 	.word	0x000000ff
        /*00e0*/ 	.word	0x00000018
        /*00e4*/ 	.short	0x0100
        /*00e6*/ 	.byte	0x08
	.zero		1


	//   ....[7]....
        /*00e8*/ 	.word	0x000002c0
        /*00ec*/ 	.word	0x000000ff
        /*00f0*/ 	.word	0x00000088
        /*00f4*/ 	.short	0x0100
        /*00f6*/ 	.byte	0x08
	.zero		1


	//   ....[8]....
        /*00f8*/ 	.word	0x000002d0
        /*00fc*/ 	.word	0x000000ff
        /*0100*/ 	.word	0x00000020
        /*0104*/ 	.short	0x0100
        /*0106*/ 	.byte	0x08
	.zero		1


	//   ....[9]....
        /*0108*/ 	.word	0x000002e0
        /*010c*/ 	.word	0x000000ff
        /*0110*/ 	.word	0x00000090
        /*0114*/ 	.short	0x0100
        /*0116*/ 	.byte	0x08
	.zero		1


	//   ....[10]....
        /*0118*/ 	.word	0x000002f0
        /*011c*/ 	.word	0x000000ff
        /*0120*/ 	.word	0x00000028
        /*0124*/ 	.short	0x0100
        /*0126*/ 	.byte	0x08
	.zero		1


	//   ....[11]....
        /*0128*/ 	.word	0x00000300
        /*012c*/ 	.word	0x000000ff
        /*0130*/ 	.word	0x00000098
        /*0134*/ 	.short	0x0100
        /*0136*/ 	.byte	0x08
	.zero		1


	//   ....[12]....
        /*0138*/ 	.word	0x00000310
        /*013c*/ 	.word	0x000000ff
        /*0140*/ 	.word	0x00000030
        /*0144*/ 	.short	0x0100
        /*0146*/ 	.byte	0x08
	.zero		1


	//   ....[13]....
        /*0148*/ 	.word	0x00000320
        /*014c*/ 	.word	0x000000ff
        /*0150*/ 	.word	0x000000a0
        /*0154*/ 	.short	0x0100
        /*0156*/ 	.byte	0x08
	.zero		1


	//   ....[14]....
        /*0158*/ 	.word	0x00000330
        /*015c*/ 	.word	0x000000ff
        /*0160*/ 	.word	0x00000038
        /*0164*/ 	.short	0x0100
        /*0166*/ 	.byte	0x08
	.zero		1


	//   ....[15]....
        /*0168*/ 	.word	0x00000340
        /*016c*/ 	.word	0x000000ff
        /*0170*/ 	.word	0x000000a8
        /*0174*/ 	.short	0x0100
        /*0176*/ 	.byte	0x08
	.zero		1


	//   ....[16]....
        /*0178*/ 	.word	0x00000350
        /*017c*/ 	.word	0x000000ff
        /*0180*/ 	.word	0x00000040
        /*0184*/ 	.short	0x0100
        /*0186*/ 	.byte	0x08
	.zero		1


	//   ....[17]....
        /*0188*/ 	.word	0x00000360
        /*018c*/ 	.word	0x000000ff
        /*0190*/ 	.word	0x000000b0
        /*0194*/ 	.short	0x0100
        /*0196*/ 	.byte	0x08
	.zero		1


	//   ....[18]....
        /*0198*/ 	.word	0x00000370
        /*019c*/ 	.word	0x000000ff
        /*01a0*/ 	.word	0x00000048
        /*01a4*/ 	.short	0x0100
        /*01a6*/ 	.byte	0x08
	.zero		1


	//   ....[19]....
        /*01a8*/ 	.word	0x00000380
        /*01ac*/ 	.word	0x000000ff
        /*01b0*/ 	.word	0x000000b8
        /*01b4*/ 	.short	0x0100
        /*01b6*/ 	.byte	0x08
	.zero		1


	//   ....[20]....
        /*01b8*/ 	.word	0x00000390
        /*01bc*/ 	.word	0x000000ff
        /*01c0*/ 	.word	0x00000050
        /*01c4*/ 	.short	0x0100
        /*01c6*/ 	.byte	0x08
	.zero		1


	//   ....[21]....
        /*01c8*/ 	.word	0x000003a0
        /*01cc*/ 	.word	0x000000ff
        /*01d0*/ 	.word	0x000000c0
        /*01d4*/ 	.short	0x0100
        /*01d6*/ 	.byte	0x08
	.zero		1


	//   ....[22]....
        /*01d8*/ 	.word	0x000003b0
        /*01dc*/ 	.word	0x000000ff
        /*01e0*/ 	.word	0x00000058
        /*01e4*/ 	.short	0x0100
        /*01e6*/ 	.byte	0x08
	.zero		1


	//   ....[23]....
        /*01e8*/ 	.word	0x000003c0
        /*01ec*/ 	.word	0x000000ff
        /*01f0*/ 	.word	0x000000c8
        /*01f4*/ 	.short	0x0100
        /*01f6*/ 	.byte	0x08
	.zero		1


	//   ....[24]....
        /*01f8*/ 	.word	0x000003d0
        /*01fc*/ 	.word	0x000000ff
        /*0200*/ 	.word	0x00000060
        /*0204*/ 	.short	0x0100
        /*0206*/ 	.byte	0x08
	.zero		1


	//   ....[25]....
        /*0208*/ 	.word	0x000003e0
        /*020c*/ 	.word	0x000000ff
        /*0210*/ 	.word	0x000000d0
        /*0214*/ 	.short	0x0100
        /*0216*/ 	.byte	0x08
	.zero		1


	//   ....[26]....
        /*0218*/ 	.word	0x000003f0
        /*021c*/ 	.word	0x000000ff
        /*0220*/ 	.word	0x00000068
        /*0224*/ 	.short	0x0100
        /*0226*/ 	.byte	0x08
	.zero		1


	//   ....[27]....
        /*0228*/ 	.word	0x00000400
        /*022c*/ 	.word	0x000000ff
        /*0230*/ 	.word	0x000000d8
        /*0234*/ 	.short	0x0100
        /*0236*/ 	.byte	0x08
	.zero		1


	//   ....[28]....
        /*0238*/ 	.word	0x00000850
        /*023c*/ 	.word	0x000000ff
        /*0240*/ 	.word	0x000000f0
        /*0244*/ 	.short	0x0100
        /*0246*/ 	.byte	0x06
	.zero		1


	//   ....[29]....
        /*0248*/ 	.word	0x000008f0
        /*024c*/ 	.word	0x000000ff
        /*0250*/ 	.word	0x000000f8
        /*0254*/ 	.short	0x0100
        /*0256*/ 	.byte	0x06
	.zero		1


	//   ....[30]....
        /*0258*/ 	.word	0x00001910
        /*025c*/ 	.word	0x000000ff
        /*0260*/ 	.word	0x00000000
        /*0264*/ 	.short	0x010a
        /*0266*/ 	.byte	0x06
	.zero		1


	//   ....[31]....
        /*0268*/ 	.word	0x00001950
        /*026c*/ 	.word	0x000000ff
        /*0270*/ 	.word	0x00000000
        /*0274*/ 	.short	0x010a
        /*0276*/ 	.byte	0x06
	.zero		1


	//   ....[32]....
        /*0278*/ 	.word	0x00002280
        /*027c*/ 	.word	0x000000ff
        /*0280*/ 	.word	0x00000000
        /*0284*/ 	.short	0x010a
        /*0286*/ 	.byte	0x0c
	.zero		1


	//   ....[33]....
        /*0288*/ 	.word	0x000022c0
        /*028c*/ 	.word	0x000000ff
        /*0290*/ 	.word	0x00000000
        /*0294*/ 	.short	0x010a
        /*0296*/ 	.byte	0x0c
	.zero		1


	//   ....[34]....
        /*0298*/ 	.word	0x000028f0
        /*029c*/ 	.word	0x0000008c
        /*02a0*/ 	.word	0x00000000
        /*02a4*/ 	.short	0x0101
        /*02a6*/ 	.byte	0x3f
	.zero		1


	//   ....[35]....
        /*02a8*/ 	.word	0x00002fa0
        /*02ac*/ 	.word	0x0000000c
        /*02b0*/ 	.word	0x00000000
        /*02b4*/ 	.short	0x0101
        /*02b6*/ 	.byte	0x3f
	.zero		1


	//   ....[36]....
        /*02b8*/ 	.word	0x00008970
        /*02bc*/ 	.word	0x00000012
        /*02c0*/ 	.word	0x00000070
        /*02c4*/ 	.short	0x010a
        /*02c6*/ 	.byte	0x3f
	.zero		1


	//   ....[37]....
        /*02c8*/ 	.word	0x00008d20
        /*02cc*/ 	.word	0x00000008
        /*02d0*/ 	.word	0x000000f8
        /*02d4*/ 	.short	0x0101
        /*02d6*/ 	.byte	0x3f
	.zero		1


	//   ....[38]....
        /*02d8*/ 	.word	0x00009440
        /*02dc*/ 	.word	0x00000007
        /*02e0*/ 	.word	0x00000000
        /*02e4*/ 	.short	0x010a
        /*02e6*/ 	.byte	0x3f
	.zero		1


	//   ....[39]....
        /*02e8*/ 	.word	0x000094c0
        /*02ec*/ 	.word	0x00000009
        /*02f0*/ 	.word	0x00000000
        /*02f4*/ 	.short	0x010a
        /*02f6*/ 	.byte	0x3f
	.zero		1


	//   ....[40]....
        /*02f8*/ 	.word	0x00009550
        /*02fc*/ 	.word	0x00000006
        /*0300*/ 	.word	0x00000000
        /*0304*/ 	.short	0x010a
        /*0306*/ 	.byte	0x3f
	.zero		1


	//   ....[41]....
        /*0308*/ 	.word	0x000095e0
        /*030c*/ 	.word	0x00000009
        /*0310*/ 	.word	0x00000000
        /*0314*/ 	.short	0x010a
        /*0316*/ 	.byte	0x3f
	.zero		1


	//   ....[42]....
        /*0318*/ 	.word	0x00009670
        /*031c*/ 	.word	0x00000006
        /*0320*/ 	.word	0x00000000
        /*0324*/ 	.short	0x010a
        /*0326*/ 	.byte	0x3f
	.zero		1


	//   ....[43]....
        /*0328*/ 	.word	0x00009700
        /*032c*/ 	.word	0x00000009
        /*0330*/ 	.word	0x00000000
        /*0334*/ 	.short	0x010a
        /*0336*/ 	.byte	0x3f
	.zero		1


	//   ....[44]....
        /*0338*/ 	.word	0x00009790
        /*033c*/ 	.word	0x00000006
        /*0340*/ 	.word	0x00000000
        /*0344*/ 	.short	0x010a
        /*0346*/ 	.byte	0x3f
	.zero		1


	//   ....[45]....
        /*0348*/ 	.word	0x00009820
        /*034c*/ 	.word	0x00000009
        /*0350*/ 	.word	0x00000000
        /*0354*/ 	.short	0x010a
        /*0356*/ 	.byte	0x3f
	.zero		1


	//   ....[46]....
        /*0358*/ 	.word	0x000098b0
        /*035c*/ 	.word	0x00000006
        /*0360*/ 	.word	0x00000000
        /*0364*/ 	.short	0x010a
        /*0366*/ 	.byte	0x3f
	.zero		1


	//   ....[47]....
        /*0368*/ 	.word	0x00009940
        /*036c*/ 	.word	0x00000009
        /*0370*/ 	.word	0x00000000
        /*0374*/ 	.short	0x010a
        /*0376*/ 	.byte	0x3f
	.zero		1


	//   ....[48]....
        /*0378*/ 	.word	0x000099d0
        /*037c*/ 	.word	0x00000006
        /*0380*/ 	.word	0x00000000
        /*0384*/ 	.short	0x010a
        /*0386*/ 	.byte	0x3f
	.zero		1


	//   ....[49]....
        /*0388*/ 	.word	0x00009a60
        /*038c*/ 	.word	0x00000009
        /*0390*/ 	.word	0x00000000
        /*0394*/ 	.short	0x010a
        /*0396*/ 	.byte	0x3f
	.zero		1


	//   ....[50]....
        /*0398*/ 	.word	0x00009af0
        /*039c*/ 	.word	0x00000006
        /*03a0*/ 	.word	0x00000000
        /*03a4*/ 	.short	0x010a
        /*03a6*/ 	.byte	0x3f
	.zero		1


	//   ....[51]....
        /*03a8*/ 	.word	0x00009b80
        /*03ac*/ 	.word	0x00000003
        /*03b0*/ 	.word	0x00000000
        /*03b4*/ 	.short	0x010a
        /*03b6*/ 	.byte	0x3f
	.zero		1


	//   ....[52]....
        /*03b8*/ 	.word	0x00009bf0
        /*03bc*/ 	.word	0x0000000d
        /*03c0*/ 	.word	0x00000000
        /*03c4*/ 	.short	0x010a
        /*03c6*/ 	.byte	0x3f
	.zero		1


	//   ....[53]....
        /*03c8*/ 	.word	0x00009c50
        /*03cc*/ 	.word	0x00000091
        /*03d0*/ 	.word	0x00000000
        /*03d4*/ 	.short	0x010a
        /*03d6*/ 	.byte	0x3f
	.zero		1


	//   ....[54]....
        /*03d8*/ 	.word	0x00009d20
        /*03dc*/ 	.word	0x00000012
        /*03e0*/ 	.word	0x00000070
        /*03e4*/ 	.short	0x010a
        /*03e6*/ 	.byte	0x3f
	.zero		1


	//   ....[55]....
        /*03e8*/ 	.word	0x00009df0
        /*03ec*/ 	.word	0x00000007
        /*03f0*/ 	.word	0x00000000
        /*03f4*/ 	.short	0x010a
        /*03f6*/ 	.byte	0x3f
	.zero		1


	//   ....[56]....
        /*03f8*/ 	.word	0x00009e40
        /*03fc*/ 	.word	0x00000009
        /*0400*/ 	.word	0x00000000
        /*0404*/ 	.short	0x010a
        /*0406*/ 	.byte	0x3f
	.zero		1


	//   ....[57]....
        /*0408*/ 	.word	0x00009e90
        /*040c*/ 	.word	0x00000006
        /*0410*/ 	.word	0x00000000
        /*0414*/ 	.short	0x010a
        /*0416*/ 	.byte	0x3f
	.zero		1


	//   ....[58]....
        /*0418*/ 	.word	0x00009ee0
        /*041c*/ 	.word	0x00000009
        /*0420*/ 	.word	0x00000000
        /*0424*/ 	.short	0x010a
        /*0426*/ 	.byte	0x3f
	.zero		1


	//   ....[59]....
        /*0428*/ 	.word	0x00009f30
        /*042c*/ 	.word	0x00000006
        /*0430*/ 	.word	0x00000000
        /*0434*/ 	.short	0x010a
        /*0436*/ 	.byte	0x3f
	.zero		1


	//   ....[60]....
        /*0438*/ 	.word	0x00009f80
        /*043c*/ 	.word	0x00000009
        /*0440*/ 	.word	0x00000000
        /*0444*/ 	.short	0x010a
        /*0446*/ 	.byte	0x3f
	.zero		1


	//   ....[61]....
        /*0448*/ 	.word	0x00009fd0
        /*044c*/ 	.word	0x00000006
        /*0450*/ 	.word	0x00000000
        /*0454*/ 	.short	0x010a
        /*0456*/ 	.byte	0x3f
	.zero		1


	//   ....[62]....
        /*0458*/ 	.word	0x0000a020
        /*045c*/ 	.word	0x00000009
        /*0460*/ 	.word	0x00000000
        /*0464*/ 	.short	0x010a
        /*0466*/ 	.byte	0x3f
	.zero		1


	//   ....[63]....
        /*0468*/ 	.word	0x0000a070
        /*046c*/ 	.word	0x00000006
        /*0470*/ 	.word	0x00000000
        /*0474*/ 	.short	0x010a
        /*0476*/ 	.byte	0x3f
	.zero		1


	//   ....[64]....
        /*0478*/ 	.word	0x0000a0c0
        /*047c*/ 	.word	0x00000009
        /*0480*/ 	.word	0x00000000
        /*0484*/ 	.short	0x010a
        /*0486*/ 	.byte	0x3f
	.zero		1


	//   ....[65]....
        /*0488*/ 	.word	0x0000a110
        /*048c*/ 	.word	0x00000006
        /*0490*/ 	.word	0x00000000
        /*0494*/ 	.short	0x010a
        /*0496*/ 	.byte	0x3f
	.zero		1


	//   ....[66]....
        /*0498*/ 	.word	0x0000a160
        /*049c*/ 	.word	0x00000009
        /*04a0*/ 	.word	0x00000000
        /*04a4*/ 	.short	0x010a
        /*04a6*/ 	.byte	0x3f
	.zero		1


	//   ....[67]....
        /*04a8*/ 	.word	0x0000a1b0
        /*04ac*/ 	.word	0x00000006
        /*04b0*/ 	.word	0x00000000
        /*04b4*/ 	.short	0x010a
        /*04b6*/ 	.byte	0x3f
	.zero		1


	//----- nvinfo : EIATTR_NUM_MBARRIERS
	.align		4
.L_28:
        /*04b8*/ 	.byte	0x03, 0x38
        /*04ba*/ 	.short	0x001e


	//----- nvinfo : EIATTR_EXIT_INSTR_OFFSETS
	.align		4
        /*04bc*/ 	.byte	0x04, 0x1c
        /*04be*/ 	.short	(.L_30 - .L_29)


	//   ....[0]....
.L_29:
        /*04c0*/ 	.word	0x00000ac0


	//   ....[1]....
        /*04c4*/ 	.word	0x000012b0


	//   ....[2]....
        /*04c8*/ 	.word	0x00007fc0


	//   ....[3]....
        /*04cc*/ 	.word	0x00008520


	//   ....[4]....
        /*04d0*/ 	.word	0x00009bd0


	//----- nvinfo : EIATTR_MAX_THREADS
	.align		4
.L_30:
        /*04d4*/ 	.byte	0x04, 0x05
        /*04d6*/ 	.short	(.L_32 - .L_31)
.L_31:
        /*04d8*/ 	.word	0x00000180
        /*04dc*/ 	.word	0x00000001
        /*04e0*/ 	.word	0x00000001


	//----- nvinfo : EIATTR_CRS_STACK_SIZE
	.align		4
.L_32:
        /*04e4*/ 	.byte	0x04, 0x1e
        /*04e6*/ 	.short	(.L_34 - .L_33)
.L_33:
        /*04e8*/ 	.word	0x00000000


	//----- nvinfo : EIATTR_CBANK_PARAM_SIZE
	.align		4
.L_34:
        /*04ec*/ 	.byte	0x03, 0x19
        /*04ee*/ 	.short	0x0470


	//----- nvinfo : EIATTR_PARAM_CBANK
	.align		4
        /*04f0*/ 	.byte	0x04, 0x0a
        /*04f2*/ 	.short	(.L_36 - .L_35)
	.align		4
.L_35:
        /*04f4*/ 	.word	index@(.nv.constant0._ZN7cutlass13device_kernelINS_4gemm6kernel13GemmUniversalIN4cute5tupleIJiiiiEEENS1_10collective13CollectiveMmaINS1_37MainloopSm90TmaGmmaWarpSpecializedFP8ILi14ENS5_IJNS4_1CILi2EEENSA_ILi4EEENSA_ILi1EEEEEENS1_35KernelTmaWarpSpecializedCooperativeEEENS5_IJNSA_ILi128EEESH_NSA_ILi64EEEEEENS_12float_e4m3_tENS5_IJlSD_lEEESK_SL_NS4_8TiledMMAINS4_8MMA_AtomIJNS4_4SM904GMMA31MMA_64x128x32_F32E4M3E4M3_SS_TNILNSP_7ScaleInE1ELSR_1EEEEEENS4_6LayoutINS5_IJSB_SD_SD_EEENS5_IJSD_NSA_ILi0EEESW_EEEEENS5_IJNS4_10UnderscoreESZ_SZ_EEEEENS4_23SM90_TMA_LOAD_MULTICASTENS4_14ComposedLayoutINS4_7SwizzleILi2ELi4ELi3EEENS4_18smem_ptr_flag_bitsILi8EEENSU_INS5_IJNSA_ILi8EEESI_EEENS5_IJSI_SD_EEEEEEEvNS4_8identityES12_S1C_vS1D_EENS_8epilogue10collective6detail29Sm90TmaWarpSpecializedAdapterINS1G_15DefaultEpilogueISK_SL_SL_NS1F_6thread17LinearCombinationISK_Li1EffLNS1K_9ScaleType4KindE0ELNS_15FloatRoundStyleE2ESK_EENS1_15EpilogueDefaultEEEEEvvEEEEvNT_6ParamsE)
        /*04f8*/ 	.short	0x0210
        /*04fa*/ 	.short	0x0470


	//----- nvinfo : EIATTR_SW_WAR
	.align		4
.L_36:
        /*04fc*/ 	.byte	0x04, 0x36
        /*04fe*/ 	.short	(.L_38 - .L_37)
.L_37:
        /*0500*/ 	.word	0x00000008
.L_38:


//--------------------- .nv.callgraph             --------------------------
	.section	.nv.callgraph,"",@"SHT_CUDA_CALLGRAPH"
	.align	4
	.sectionentsize	8
	.align		4
        /*0000*/ 	.word	0x00000000
	.align		4
        /*0004*/ 	.word	0xffffffff
	.align		4
        /*0008*/ 	.word	0x00000000
	.align		4
        /*000c*/ 	.word	0xfffffffe
	.align		4
        /*0010*/ 	.word	0x00000000
	.align		4
        /*0014*/ 	.word	0xfffffffd
	.align		4
        /*0018*/ 	.word	0x00000000
	.align		4
        /*001c*/ 	.word	0xfffffffc


//--------------------- .nv.constant4             --------------------------
	.section	.nv.constant4,"a",@progbits
	.align	8
	.align		8
.nv.constant4:
        /*0000*/ 	.dword	_ZN40_INTERNAL_37ff9bdf_4_k_cu_18c689a7_331934cuda3std3__45__cpo5beginE
	.align		8
        /*0008*/ 	.dword	_ZN40_INTERNAL_37ff9bdf_4_k_cu_18c689a7_331934cuda3std3__45__cpo3endE
	.align		8
        /*0010*/ 	.dword	_ZN40_INTERNAL_37ff9bdf_4_k_cu_18c689a7_331934cuda3std3__45__cpo6cbeginE
	.align		8
        /*0018*/ 	.dword	_ZN40_INTERNAL_37ff9bdf_4_k_cu_18c689a7_331934cuda3std3__45__cpo4cendE
	.align		8
        /*0020*/ 	.dword	_ZN40_INTERNAL_37ff9bdf_4_k_cu_18c689a7_331934cuda3std3__442_GLOBAL__N__37ff9bdf_4_k_cu_18c689a7_331936ignoreE
	.align		8
        /*0028*/ 	.dword	_ZN40_INTERNAL_37ff9bdf_4_k_cu_18c689a7_331934cuda3std3__419piecewise_constructE
	.align		8
        /*0030*/ 	.dword	_ZN40_INTERNAL_37ff9bdf_4_k_cu_18c689a7_331934cuda3std3__48in_placeE
	.align		8
        /*0038*/ 	.dword	_ZN40_INTERNAL_37ff9bdf_4_k_cu_18c689a7_331934cuda3std6ranges3__45__cpo4swapE
	.align		8
        /*0040*/ 	.dword	_ZN40_INTERNAL_37ff9bdf_4_k_cu_18c689a7_331934cuda3std6ranges3__45__cpo9iter_moveE
	.align		8
        /*0048*/ 	.dword	_ZN40_INTERNAL_37ff9bdf_4_k_cu_18c689a7_331934cute7productE
	.align		8
        /*0050*/ 	.dword	_ZN40_INTERNAL_37ff9bdf_4_k_cu_18c689a7_331934cute1_E


//--------------------- .text._ZN7cutlass13device_kernelINS_4gemm6kernel13GemmUniversalIN4cute5tupleIJiiiiEEENS1_10collective13CollectiveMmaINS1_37MainloopSm90TmaGmmaWarpSpecializedFP8ILi14ENS5_IJNS4_1CILi2EEENSA_ILi4EEENSA_ILi1EEEEEENS1_35KernelTmaWarpSpecializedCooperativeEEENS5_IJNSA_ILi128EEESH_NSA_ILi64EEEEEENS_12float_e4m3_tENS5_IJlSD_lEEESK_SL_NS4_8TiledMMAINS4_8MMA_AtomIJNS4_4SM904GMMA31MMA_64x128x32_F32E4M3E4M3_SS_TNILNSP_7ScaleInE1ELSR_1EEEEEENS4_6LayoutINS5_IJSB_SD_SD_EEENS5_IJSD_NSA_ILi0EEESW_EEEEENS5_IJNS4_10UnderscoreESZ_SZ_EEEEENS4_23SM90_TMA_LOAD_MULTICASTENS4_14ComposedLayoutINS4_7SwizzleILi2ELi4ELi3EEENS4_18smem_ptr_flag_bitsILi8EEENSU_INS5_IJNSA_ILi8EEESI_EEENS5_IJSI_SD_EEEEEEEvNS4_8identityES12_S1C_vS1D_EENS_8epilogue10collective6detail29Sm90TmaWarpSpecializedAdapterINS1G_15DefaultEpilogueISK_SL_SL_NS1F_6thread17LinearCombinationISK_Li1EffLNS1K_9ScaleType4KindE0ELNS_15FloatRoundStyleE2ESK_EENS1_15EpilogueDefaultEEEEEvvEEEEvNT_6ParamsE --------------------------
	.section	.text._ZN7cutlass13device_kernelINS_4gemm6kernel13GemmUniversalIN4cute5tupleIJiiiiEEENS1_10collective13CollectiveMmaINS1_37MainloopSm90TmaGmmaWarpSpecializedFP8ILi14ENS5_IJNS4_1CILi2EEENSA_ILi4EEENSA_ILi1EEEEEENS1_35KernelTmaWarpSpecializedCooperativeEEENS5_IJNSA_ILi128EEESH_NSA_ILi64EEEEEENS_12float_e4m3_tENS5_IJlSD_lEEESK_SL_NS4_8TiledMMAINS4_8MMA_AtomIJNS4_4SM904GMMA31MMA_64x128x32_F32E4M3E4M3_SS_TNILNSP_7ScaleInE1ELSR_1EEEEEENS4_6LayoutINS5_IJSB_SD_SD_EEENS5_IJSD_NSA_ILi0EEESW_EEEEENS5_IJNS4_10UnderscoreESZ_SZ_EEEEENS4_23SM90_TMA_LOAD_MULTICASTENS4_14ComposedLayoutINS4_7SwizzleILi2ELi4ELi3EEENS4_18smem_ptr_flag_bitsILi8EEENSU_INS5_IJNSA_ILi8EEESI_EEENS5_IJSI_SD_EEEEEEEvNS4_8identityES12_S1C_vS1D_EENS_8epilogue10collective6detail29Sm90TmaWarpSpecializedAdapterINS1G_15DefaultEpilogueISK_SL_SL_NS1F_6thread17LinearCombinationISK_Li1EffLNS1K_9ScaleType4KindE0ELNS_15FloatRoundStyleE2ESK_EENS1_15EpilogueDefaultEEEEEvvEEEEvNT_6ParamsE,"ax",@progbits
	.align	128
.text._ZN7cutlass13device_kernelINS_4gemm6kernel13GemmUniversalIN4cute5tupleIJiiiiEEENS1_10collective13CollectiveMmaINS1_37MainloopSm90TmaGmmaWarpSpecializedFP8ILi14ENS5_IJNS4_1CILi2EEENSA_ILi4EEENSA_ILi1EEEEEENS1_35KernelTmaWarpSpecializedCooperativeEEENS5_IJNSA_ILi128EEESH_NSA_ILi64EEEEEENS_12float_e4m3_tENS5_IJlSD_lEEESK_SL_NS4_8TiledMMAINS4_8MMA_AtomIJNS4_4SM904GMMA31MMA_64x128x32_F32E4M3E4M3_SS_TNILNSP_7ScaleInE1ELSR_1EEEEEENS4_6LayoutINS5_IJSB_SD_SD_EEENS5_IJSD_NSA_ILi0EEESW_EEEEENS5_IJNS4_10UnderscoreESZ_SZ_EEEEENS4_23SM90_TMA_LOAD_MULTICASTENS4_14ComposedLayoutINS4_7SwizzleILi2ELi4ELi3EEENS4_18smem_ptr_flag_bitsILi8EEENSU_INS5_IJNSA_ILi8EEESI_EEENS5_IJSI_SD_EEEEEEEvNS4_8identityES12_S1C_vS1D_EENS_8epilogue10collective6detail29Sm90TmaWarpSpecializedAdapterINS1G_15DefaultEpilogueISK_SL_SL_NS1F_6thread17LinearCombinationISK_Li1EffLNS1K_9ScaleType4KindE0ELNS_15FloatRoundStyleE2ESK_EENS1_15EpilogueDefaultEEEEEvvEEEEvNT_6ParamsE:
        .type           _ZN7cutlass13device_kernelINS_4gemm6kernel13GemmUniversalIN4cute5tupleIJiiiiEEENS1_10collective13CollectiveMmaINS1_37MainloopSm90TmaGmmaWarpSpecializedFP8ILi14ENS5_IJNS4_1CILi2EEENSA_ILi4EEENSA_ILi1EEEEEENS1_35KernelTmaWarpSpecializedCooperativeEEENS5_IJNSA_ILi128EEESH_NSA_ILi64EEEEEENS_12float_e4m3_tENS5_IJlSD_lEEESK_SL_NS4_8TiledMMAINS4_8MMA_AtomIJNS4_4SM904GMMA31MMA_64x128x32_F32E4M3E4M3_SS_TNILNSP_7ScaleInE1ELSR_1EEEEEENS4_6LayoutINS5_IJSB_SD_SD_EEENS5_IJSD_NSA_ILi0EEESW_EEEEENS5_IJNS4_10UnderscoreESZ_SZ_EEEEENS4_23SM90_TMA_LOAD_MULTICASTENS4_14ComposedLayoutINS4_7SwizzleILi2ELi4ELi3EEENS4_18smem_ptr_flag_bitsILi8EEENSU_INS5_IJNSA_ILi8EEESI_EEENS5_IJSI_SD_EEEEEEEvNS4_8identityES12_S1C_vS1D_EENS_8epilogue10collective6detail29Sm90TmaWarpSpecializedAdapterINS1G_15DefaultEpilogueISK_SL_SL_NS1F_6thread17LinearCombinationISK_Li1EffLNS1K_9ScaleType4KindE0ELNS_15FloatRoundStyleE2ESK_EENS1_15EpilogueDefaultEEEEEvvEEEEvNT_6ParamsE,@function
        .size           _ZN7cutlass13device_kernelINS_4gemm6kernel13GemmUniversalIN4cute5tupleIJiiiiEEENS1_10collective13CollectiveMmaINS1_37MainloopSm90TmaGmmaWarpSpecializedFP8ILi14ENS5_IJNS4_1CILi2EEENSA_ILi4EEENSA_ILi1EEEEEENS1_35KernelTmaWarpSpecializedCooperativeEEENS5_IJNSA_ILi128EEESH_NSA_ILi64EEEEEENS_12float_e4m3_tENS5_IJlSD_lEEESK_SL_NS4_8TiledMMAINS4_8MMA_AtomIJNS4_4SM904GMMA31MMA_64x128x32_F32E4M3E4M3_SS_TNILNSP_7ScaleInE1ELSR_1EEEEEENS4_6LayoutINS5_IJSB_SD_SD_EEENS5_IJSD_NSA_ILi0EEESW_EEEEENS5_IJNS4_10UnderscoreESZ_SZ_EEEEENS4_23SM90_TMA_LOAD_MULTICASTENS4_14ComposedLayoutINS4_7SwizzleILi2ELi4ELi3EEENS4_18smem_ptr_flag_bitsILi8EEENSU_INS5_IJNSA_ILi8EEESI_EEENS5_IJSI_SD_EEEEEEEvNS4_8identityES12_S1C_vS1D_EENS_8epilogue10collective6detail29Sm90TmaWarpSpecializedAdapterINS1G_15DefaultEpilogueISK_SL_SL_NS1F_6thread17LinearCombinationISK_Li1EffLNS1K_9ScaleType4KindE0ELNS_15FloatRoundStyleE2ESK_EENS1_15EpilogueDefaultEEEEEvvEEEEvNT_6ParamsE,(.L_x_227 - _ZN7cutlass13device_kernelINS_4gemm6kernel13GemmUniversalIN4cute5tupleIJiiiiEEENS1_10collective13CollectiveMmaINS1_37MainloopSm90TmaGmmaWarpSpecializedFP8ILi14ENS5_IJNS4_1CILi2EEENSA_ILi4EEENSA_ILi1EEEEEENS1_35KernelTmaWarpSpecializedCooperativeEEENS5_IJNSA_ILi128EEESH_NSA_ILi64EEEEEENS_12float_e4m3_tENS5_IJlSD_lEEESK_SL_NS4_8TiledMMAINS4_8MMA_AtomIJNS4_4SM904GMMA31MMA_64x128x32_F32E4M3E4M3_SS_TNILNSP_7ScaleInE1ELSR_1EEEEEENS4_6LayoutINS5_IJSB_SD_SD_EEENS5_IJSD_NSA_ILi0EEESW_EEEEENS5_IJNS4_10UnderscoreESZ_SZ_EEEEENS4_23SM90_TMA_LOAD_MULTICASTENS4_14ComposedLayoutINS4_7SwizzleILi2ELi4ELi3EEENS4_18smem_ptr_flag_bitsILi8EEENSU_INS5_IJNSA_ILi8EEESI_EEENS5_IJSI_SD_EEEEEEEvNS4_8identityES12_S1C_vS1D_EENS_8epilogue10collective6detail29Sm90TmaWarpSpecializedAdapterINS1G_15DefaultEpilogueISK_SL_SL_NS1F_6thread17LinearCombinationISK_Li1EffLNS1K_9ScaleType4KindE0ELNS_15FloatRoundStyleE2ESK_EENS1_15EpilogueDefaultEEEEEvvEEEEvNT_6ParamsE)
        .other          _ZN7cutlass13device_kernelINS_4gemm6kernel13GemmUniversalIN4cute5tupleIJiiiiEEENS1_10collective13CollectiveMmaINS1_37MainloopSm90TmaGmmaWarpSpecializedFP8ILi14ENS5_IJNS4_1CILi2EEENSA_ILi4EEENSA_ILi1EEEEEENS1_35KernelTmaWarpSpecializedCooperativeEEENS5_IJNSA_ILi128EEESH_NSA_ILi64EEEEEENS_12float_e4m3_tENS5_IJlSD_lEEESK_SL_NS4_8TiledMMAINS4_8MMA_AtomIJNS4_4SM904GMMA31MMA_64x128x32_F32E4M3E4M3_SS_TNILNSP_7ScaleInE1ELSR_1EEEEEENS4_6LayoutINS5_IJSB_SD_SD_EEENS5_IJSD_NSA_ILi0EEESW_EEEEENS5_IJNS4_10UnderscoreESZ_SZ_EEEEENS4_23SM90_TMA_LOAD_MULTICASTENS4_14ComposedLayoutINS4_7SwizzleILi2ELi4ELi3EEENS4_18smem_ptr_flag_bitsILi8EEENSU_INS5_IJNSA_ILi8EEESI_EEENS5_IJSI_SD_EEEEEEEvNS4_8identityES12_S1C_vS1D_EENS_8epilogue10collective6detail29Sm90TmaWarpSpecializedAdapterINS1G_15DefaultEpilogueISK_SL_SL_NS1F_6thread17LinearCombinationISK_Li1EffLNS1K_9ScaleType4KindE0ELNS_15FloatRoundStyleE2ESK_EENS1_15EpilogueDefaultEEEEEvvEEEEvNT_6ParamsE,@"STO_CUDA_ENTRY STV_DEFAULT"
_ZN7cutlass13device_kernelINS_4gemm6kernel13GemmUniversalIN4cute5tupleIJiiiiEEENS1_10collective13CollectiveMmaINS1_37MainloopSm90TmaGmmaWarpSpecializedFP8ILi14ENS5_IJNS4_1CILi2EEENSA_ILi4EEENSA_ILi1EEEEEENS1_35KernelTmaWarpSpecializedCooperativeEEENS5_IJNSA_ILi128EEESH_NSA_ILi64EEEEEENS_12float_e4m3_tENS5_IJlSD_lEEESK_SL_NS4_8TiledMMAINS4_8MMA_AtomIJNS4_4SM904GMMA31MMA_64x128x32_F32E4M3E4M3_SS_TNILNSP_7ScaleInE1ELSR_1EEEEEENS4_6LayoutINS5_IJSB_SD_SD_EEENS5_IJSD_NSA_ILi0EEESW_EEEEENS5_IJNS4_10UnderscoreESZ_SZ_EEEEENS4_23SM90_TMA_LOAD_MULTICASTENS4_14ComposedLayoutINS4_7SwizzleILi2ELi4ELi3EEENS4_18smem_ptr_flag_bitsILi8EEENSU_INS5_IJNSA_ILi8EEESI_EEENS5_IJSI_SD_EEEEEEEvNS4_8identityES12_S1C_vS1D_EENS_8epilogue10collective6detail29Sm90TmaWarpSpecializedAdapterINS1G_15DefaultEpilogueISK_SL_SL_NS1F_6thread17LinearCombinationISK_Li1EffLNS1K_9ScaleType4KindE0ELNS_15FloatRoundStyleE2ESK_EENS1_15EpilogueDefaultEEEEEvvEEEEvNT_6ParamsE:
[----:B------:R-:W-:Y:S01]  /*0000*/  LDC R1, c[0x0][0x28] ;  /* 0x00000a00ff017b82 */ /* 0x000fe20000000800 */
[----:B------:R-:W0:Y:S01]  /*0010*/  S2R R0, SR_TID.X ;  /* 0x0000000000007919 */ /* 0x000e220000002100 */
[----:B------:R-:W-:Y:S01]  /*0020*/  ELECT P0, URZ, PT ;  /* 0x00000000003f782f */ /* 0x000fe20003800000 */
[----:B------:R-:W-:Y:S01]  /*0030*/  BSSY B0, `(.L_x_0) ;  /* 0x000000f000007945 */ /* 0x000fe20003800000 */
[--C-:B0-----:R-:W-:Y:S02]  /*0040*/  SHF.R.U32.HI R2, RZ, 0x5, R0.reuse ;  /* 0x00000005ff027819 */ /* 0x101fe40000011600 */
[----:B------:R-:W-:-:S03]  /*0050*/  SHF.R.U32.HI R3, RZ, 0x7, R0 ;  /* 0x00000007ff037819 */ /* 0x000fc60000011600 */
[----:B------:R-:W0:Y:S04]  /*0060*/  SHFL.IDX PT, R7, R2, RZ, 0x1f ;  /* 0x00001fff02077589 */ /* 0x000e2800000e0000 */
[----:B------:R-:W1:Y:S01]  /*0070*/  SHFL.IDX PT, R3, R3, RZ, 0x1f ;  /* 0x00001fff03037589 */ /* 0x000e6200000e0000 */
[----:B0-----:R-:W-:-:S13]  /*0080*/  ISETP.NE.OR P0, PT, R7, RZ, !P0 ;  /* 0x000000ff0700720c */ /* 0x001fda0004705670 */
[----:B-1----:R-:W-:Y:S05]  /*0090*/  @P0 BRA `(.L_x_1) ;  /* 0x0000000000200947 */ /* 0x002fea0003800000 */
[----:B------:R-:W-:Y:S02]  /*00a0*/  ULDC.64 UR4, c[0x0][0x198] ;  /* 0x0000660000047ab9 */ /* 0x000fe40000000a00 */
[----:B------:R-:W-:Y:S02]  /*00b0*/  UIADD3 UR6, UP0, UR4, 0xf0, URZ ;  /* 0x000000f004067890 */ /* 0x000fe4000ff1e03f */
[----:B------:R-:W-:Y:S02]  /*00c0*/  UIADD3 UR4, UP1, UR4, 0x1f0, URZ ;  /* 0x000001f004047890 */ /* 0x000fe4000ff3e03f */
[----:B------:R-:W-:Y:S02]  /*00d0*/  UIADD3.X UR7, URZ, UR5, URZ, UP0, !UPT ;  /* 0x000000053f077290 */ /* 0x000fe400087fe43f */
[----:B------:R-:W-:-:S07]  /*00e0*/  UIADD3.X UR5, URZ, UR5, URZ, UP1, !UPT ;  /* 0x000000053f057290 */ /* 0x000fce0008ffe43f */
[----:B------:R0:W-:Y:S02]  /*00f0*/  UTMACCTL.PF [UR6] ;  /* 0x00000000060079b9 */ /* 0x0001e40008040000 */
[----:B------:R0:W-:Y:S02]  /*0100*/  UTMACCTL.PF [UR4] ;  /* 0x00000000040079b9 */ /* 0x0001e40008040000 */
[----:B0-----:R-:W-:Y:S01]  /*0110*/  NOP ;  /* 0x0000000000007918 */ /* 0x001fe20000000000 */
.L_x_1:
[----:B------:R-:W-:Y:S05]  /*0120*/  BSYNC B0 ;  /* 0x0000000000007941 */ /* 0x000fea0003800000 */
.L_x_0:
[----:B------:R-:W0:Y:S02]  /*0130*/  SHFL.IDX PT, R4, R2, RZ, 0x1f ;  /* 0x00001fff02047589 */ /* 0x000e2400000e0000 */
[----:B0-----:R-:W-:-:S13]  /*0140*/  ISETP.NE.AND P0, PT, R4, RZ, PT ;  /* 0x000000ff0400720c */ /* 0x001fda0003f05270 */
[----:B------:R-:W-:Y:S05]  /*0150*/  @P0 BRA `(.L_x_2) ;  /* 0x0000000000b40947 */ /* 0x000fea0003800000 */
[----:B------:R-:W-:Y:S01]  /*0160*/  ELECT P0, URZ, PT ;  /* 0x00000000003f782f */ /* 0x000fe20003800000 */
[----:B------:R-:W-:-:S12]  /*0170*/  BSSY B0, `(.L_x_2) ;  /* 0x000002b000007945 */ /* 0x000fd80003800000 */
[----:B------:R-:W-:Y:S05]  /*0180*/  @!P0 BRA `(.L_x_3) ;  /* 0x0000000000a48947 */ /* 0x000fea0003800000 */
[----:B------:R-:W0:Y:S01]  /*0190*/  S2UR UR8, SR_CgaCtaId ;  /* 0x00000000000879c3 */ /* 0x000e220000008800 */
[----:B------:R-:W-:Y:S01]  /*01a0*/  UMOV UR4, 0x400 ;  /* 0x0000040000047882 */ /* 0x000fe20000000000 */
[----:B------:R-:W-:Y:S01]  /*01b0*/  UMOV UR5, 0x1 ;  /* 0x0000000100057882 */ /* 0x000fe20000000000 */
[----:B------:R-:W-:Y:S02]  /*01c0*/  UMOV UR6, 0xa ;  /* 0x0000000a00067882 */ /* 0x000fe40000000000 */
[----:B------:R-:W-:-:S04]  /*01d0*/  UIADD3 UR6, -UR6, 0x100000, URZ ;  /* 0x0010000006067890 */ /* 0x000fc8000fffe13f */
[----:B------:R-:W-:Y:S02]  /*01e0*/  USHF.L.U32 UR7, UR6, 0xb, URZ ;  /* 0x0000000b06077899 */ /* 0x000fe4000800063f */
[----:B------:R-:W-:Y:S02]  /*01f0*/  USHF.L.U32 UR6, UR6, 0x1, URZ ;  /* 0x0000000106067899 */ /* 0x000fe4000800063f */
[----:B0-----:R-:W-:Y:S02]  /*0200*/  ULEA UR8, UR8, UR4, 0x18 ;  /* 0x0000000408087291 */ /* 0x001fe4000f8ec03f */
[----:B------:R-:W-:-:S04]  /*0210*/  UIADD3 UR4, -UR5, 0x100000, URZ ;  /* 0x0010000005047890 */ /* 0x000fc8000fffe13f */
[----:B------:R-:W-:Y:S02]  /*0220*/  USHF.L.U32 UR5, UR4, 0xb, URZ ;  /* 0x0000000b04057899 */ /* 0x000fe4000800063f */
[----:B------:R-:W-:Y:S01]  /*0230*/  USHF.L.U32 UR4, UR4, 0x1, URZ ;  /* 0x0000000104047899 */ /* 0x000fe2000800063f */
[----:B------:R-:W0:Y:S11]  /*0240*/  FENCE.VIEW.ASYNC.S ;  /* 0x00000000000073c6 */ /* 0x000e360000000000 */
[----:B0-----:R0:W1:Y:S01]  /*0250*/  SYNCS.EXCH.64 URZ, [UR8], UR4 ;  /* 0x00000004083f75b2 */ /* 0x0010620008000100 */
[----:B------:R0:W2:Y:S01]  /*0260*/  SYNCS.EXCH.64 URZ, [UR8+0x70], UR6 ;  /* 0x00007006083f75b2 */ /* 0x0000a20008000100 */
[----:B------:R0:W3:Y:S01]  /*0270*/  SYNCS.EXCH.64 URZ, [UR8+0x8], UR4 ;  /* 0x00000804083f75b2 */ /* 0x0000e20008000100 */
[----:B------:R0:W4:Y:S01]  /*0280*/  SYNCS.EXCH.64 URZ, [UR8+0x78], UR6 ;  /* 0x00007806083f75b2 */ /* 0x0001220008000100 */
[----:B------:R0:W0:Y:S01]  /*0290*/  SYNCS.EXCH.64 URZ, [UR8+0x10], UR4 ;  /* 0x00001004083f75b2 */ /* 0x0000220008000100 */
        /* <DEDUP_REMOVED lines=23> */
[----:B-1234-:R-:W-:Y:S01]  /*0410*/  NOP ;  /* 0x0000000000007918 */ /* 0x01efe20000000000 */
.L_x_3:
[----:B0-----:R-:W-:Y:S05]  /*0420*/  BSYNC B0 ;  /* 0x0000000000007941 */ /* 0x001fea0003800000 */
.L_x_2:
[----:B------:R-:W-:Y:S01]  /*0430*/  SHF.R.S32.HI R5, RZ, 0x1f, R0 ;  /* 0x0000001fff057819 */ /* 0x000fe20000011400 */
[----:B------:R-:W0:Y:S01]  /*0440*/  SHFL.IDX PT, R2, R2, RZ, 0x1f ;  /* 0x00001fff02027589 */ /* 0x000e2200000e0000 */
[----:B------:R-:W1:Y:S01]  /*0450*/  S2UR UR8, SR_CTAID.X ;  /* 0x00000000000879c3 */ /* 0x000e620000002500 */
[----:B------:R-:W-:Y:S02]  /*0460*/  ELECT P0, URZ, PT ;  /* 0x00000000003f782f */ /* 0x000fe40003800000 */
[----:B------:R-:W-:Y:S01]  /*0470*/  LEA.HI R5, R5, R0, RZ, 0x7 ;  /* 0x0000000005057211 */ /* 0x000fe200078f38ff */
[----:B------:R-:W2:Y:S01]  /*0480*/  S2R R8, SR_CTAID.Y ;  /* 0x0000000000087919 */ /* 0x000ea20000002600 */
[----:B------:R-:W-:Y:S01]  /*0490*/  SHF.R.S32.HI R11, RZ, 0x1f, R4 ;  /* 0x0000001fff0b7819 */ /* 0x000fe20000011404 */
[----:B------:R-:W-:Y:S01]  /*04a0*/  ULDC UR4, c[0x0][0x150] ;  /* 0x0000540000047ab9 */ /* 0x000fe20000000800 */
[----:B------:R-:W-:Y:S01]  /*04b0*/  LOP3.LUT R5, R5, 0xffffff80, RZ, 0xc0, !PT ;  /* 0xffffff8005057812 */ /* 0x000fe200078ec0ff */
[----:B------:R-:W-:Y:S01]  /*04c0*/  VIADD R16, R3, 0xffffffff ;  /* 0xffffffff03107836 */ /* 0x000fe20000000000 */
[----:B------:R-:W-:Y:S01]  /*04d0*/  LEA.HI R11, R11, R4, RZ, 0x2 ;  /* 0x000000040b0b7211 */ /* 0x000fe200078f10ff */
[----:B------:R-:W3:Y:S01]  /*04e0*/  LDC R12, c[0x0][0x144] ;  /* 0x00005100ff0c7b82 */ /* 0x000ee20000000800 */
[----:B------:R-:W-:Y:S01]  /*04f0*/  NOP ;  /* 0x0000000000007918 */ /* 0x000fe20000000000 */
[----:B------:R-:W-:Y:S01]  /*0500*/  IMAD.IADD R6, R0, 0x1, -R5 ;  /* 0x0000000100067824 */ /* 0x000fe200078e0a05 */
[----:B------:R-:W-:Y:S01]  /*0510*/  LOP3.LUT R11, R11, 0x3ffffffc, RZ, 0xc0, !PT ;  /* 0x3ffffffc0b0b7812 */ /* 0x000fe200078ec0ff */
[----:B------:R-:W-:Y:S01]  /*0520*/  NOP ;  /* 0x0000000000007918 */ /* 0x000fe20000000000 */
[----:B------:R-:W-:-:S02]  /*0530*/  ISETP.NE.AND P4, PT, R3, RZ, PT ;  /* 0x000000ff0300720c */ /* 0x000fc40003f85270 */
[----:B------:R-:W-:Y:S01]  /*0540*/  SHF.R.S32.HI R5, RZ, 0x1f, R6 ;  /* 0x0000001fff057819 */ /* 0x000fe20000011406 */
[----:B------:R-:W-:Y:S01]  /*0550*/  IMAD.IADD R4, R4, 0x1, -R11 ;  /* 0x0000000104047824 */ /* 0x000fe200078e0a0b */
[----:B------:R-:W4:Y:S01]  /*0560*/  LDC R14, c[0x0][0x140] ;  /* 0x00005000ff0e7b82 */ /* 0x000f220000000800 */
[----:B------:R-:W-:Y:S02]  /*0570*/  ISETP.GE.U32.AND P6, PT, R16, 0x2, PT ;  /* 0x000000021000780c */ /* 0x000fe40003fc6070 */
[----:B------:R-:W-:Y:S02]  /*0580*/  LEA.HI R5, R5, R6, RZ, 0x3 ;  /* 0x0000000605057211 */ /* 0x000fe400078f18ff */
[----:B0-----:R-:W-:Y:S02]  /*0590*/  ISETP.NE.OR P0, PT, R2, RZ, !P0 ;  /* 0x000000ff0200720c */ /* 0x001fe40004705670 */
[--C-:B------:R-:W-:Y:S01]  /*05a0*/  SHF.R.S32.HI R2, RZ, 0x3, R5.reuse ;  /* 0x00000003ff027819 */ /* 0x100fe20000011405 */
[----:B------:R-:W0:Y:S01]  /*05b0*/  LDC R13, c[0x0][0x148] ;  /* 0x00005200ff0d7b82 */ /* 0x000e220000000800 */
[----:B------:R-:W-:-:S02]  /*05c0*/  SHF.R.S32.HI R5, RZ, 0x1f, R5 ;  /* 0x0000001fff057819 */ /* 0x000fc40000011405 */
[----:B-1----:R-:W-:Y:S02]  /*05d0*/  I2FP.F32.U32 R10, UR8 ;  /* 0x00000008000a7c45 */ /* 0x002fe40008201000 */
[----:B------:R-:W-:-:S03]  /*05e0*/  LEA.HI R5, R5, R2, RZ, 0x2 ;  /* 0x0000000205057211 */ /* 0x000fc600078f10ff */
[----:B------:R-:W-:Y:S01]  /*05f0*/  FMUL R10, R10, UR4 ;  /* 0x000000040a0a7c20 */ /* 0x000fe20008400000 */
[----:B------:R-:W-:Y:S01]  /*0600*/  LOP3.LUT R5, R5, 0xfffffffc, RZ, 0xc0, !PT ;  /* 0xfffffffc05057812 */ /* 0x000fe200078ec0ff */
[----:B------:R-:W-:Y:S01]  /*0610*/  VOTEU.ALL UP0, P0 ;  /* 0x00000000003f7886 */ /* 0x000fe20000000000 */
[----:B--2---:R-:W-:Y:S01]  /*0620*/  I2FP.F32.U32 R11, R8 ;  /* 0x00000008000b7245 */ /* 0x004fe20000201000 */
[----:B------:R-:W-:Y:S01]  /*0630*/  ULDC UR4, c[0x0][0x154] ;  /* 0x0000550000047ab9 */ /* 0x000fe20000000800 */
[----:B------:R-:W-:Y:S01]  /*0640*/  VOTEU.ALL UP1, P0 ;  /* 0x00000000003f7886 */ /* 0x000fe20000020000 */
[----:B------:R-:W1:Y:S01]  /*0650*/  F2I.U32.TRUNC.NTZ R10, R10 ;  /* 0x0000000a000a7305 */ /* 0x000e62000020f000 */
[----:B------:R-:W-:Y:S01]  /*0660*/  IMAD.IADD R5, R2, 0x1, -R5 ;  /* 0x0000000102057824 */ /* 0x000fe200078e0a05 */
[----:B------:R-:W2:Y:S01]  /*0670*/  @!UP0 S2UR UR7, SR_CgaCtaId ;  /* 0x00000000000789c3 */ /* 0x000ea20000008800 */
[----:B------:R-:W-:Y:S01]  /*0680*/  @!UP0 UMOV UR6, 0x400 ;  /* 0x0000040000068882 */ /* 0x000fe20000000000 */
[----:B----4-:R-:W-:Y:S01]  /*0690*/  ISETP.EQ.U32.AND P3, PT, R14, 0x1, PT ;  /* 0x000000010e00780c */ /* 0x010fe20003f62070 */
[----:B------:R-:W-:-:S05]  /*06a0*/  IMAD R5, R4, 0x4, R5 ;  /* 0x0000000404057824 */ /* 0x000fca00078e0205 */
[----:B------:R-:W-:-:S04]  /*06b0*/  LEA.HI R2, R5, R5, RZ, 0x1 ;  /* 0x0000000505027211 */ /* 0x000fc800078f08ff */
[----:B------:R-:W-:Y:S01]  /*06c0*/  LOP3.LUT R4, R2, 0xfffffffe, RZ, 0xc0, !PT ;  /* 0xfffffffe02047812 */ /* 0x000fe200078ec0ff */
[----:B-1----:R-:W-:Y:S02]  /*06d0*/  IMAD.MOV R15, RZ, RZ, -R10 ;  /* 0x000000ffff0f7224 */ /* 0x002fe400078e0a0a */
[----:B------:R-:W-:Y:S01]  /*06e0*/  FMUL R10, R11, UR4 ;  /* 0x000000040b0a7c20 */ /* 0x000fe20008400000 */
[----:B------:R-:W-:Y:S01]  /*06f0*/  SHF.R.S32.HI R2, RZ, 0x1f, R7 ;  /* 0x0000001fff027819 */ /* 0x000fe20000011407 */
[----:B------:R-:W-:Y:S01]  /*0700*/  UMOV UR4, 0x20 ;  /* 0x0000002000047882 */ /* 0x000fe20000000000 */
[----:B---3--:R-:W-:Y:S01]  /*0710*/  IMAD R12, R12, R15, UR8 ;  /* 0x000000080c0c7e24 */ /* 0x008fe2000f8e020f */
[----:B------:R-:W-:-:S04]  /*0720*/  @!UP0 UIADD3 UR4, -UR4, 0x100000, URZ ;  /* 0x0010000004048890 */ /* 0x000fc8000fffe13f */
[----:B------:R-:W-:Y:S02]  /*0730*/  @!UP0 USHF.L.U32 UR5, UR4, 0xb, URZ ;  /* 0x0000000b04058899 */ /* 0x000fe4000800063f */
[----:B------:R-:W-:Y:S01]  /*0740*/  @!UP0 USHF.L.U32 UR4, UR4, 0x1, URZ ;  /* 0x0000000104048899 */ /* 0x000fe2000800063f */
[C---:B------:R-:W-:Y:S01]  /*0750*/  IMAD.IADD R11, R5.reuse, 0x1, -R4 ;  /* 0x00000001050b7824 */ /* 0x040fe200078e0a04 */
[----:B------:R-:W1:Y:S01]  /*0760*/  F2I.U32.TRUNC.NTZ R10, R10 ;  /* 0x0000000a000a7305 */ /* 0x000e62000020f000 */
[----:B------:R-:W-:Y:S01]  /*0770*/  LEA.HI R2, R2, R7, RZ, 0x2 ;  /* 0x0000000702027211 */ /* 0x000fe200078f10ff */
[----:B------:R-:W-:Y:S02]  /*0780*/  IMAD.SHL.U32 R4, R5, 0x4, RZ ;  /* 0x0000000405047824 */ /* 0x000fe400078e00ff */
[----:B------:R-:W-:Y:S01]  /*0790*/  ISETP.NE.AND P2, PT, R11, R12, PT ;  /* 0x0000000c0b00720c */ /* 0x000fe20003f45270 */
[----:B--2---:R-:W-:Y:S01]  /*07a0*/  @!UP0 ULEA UR6, UR7, UR6, 0x18 ;  /* 0x0000000607068291 */ /* 0x004fe2000f8ec03f */
[----:B------:R-:W-:Y:S01]  /*07b0*/  LOP3.LUT R2, R2, 0xfffffffc, RZ, 0xc0, !PT ;  /* 0xfffffffc02027812 */ /* 0x000fe200078ec0ff */
[----:B------:R-:W-:Y:S01]  /*07c0*/  VOTEU.ALL UP0, P0 ;  /* 0x00000000003f7886 */ /* 0x000fe20000000000 */
[----:B------:R-:W-:-:S02]  /*07d0*/  LOP3.LUT R5, R5, 0xc, R4, 0x78, !PT ;  /* 0x0000000c05057812 */ /* 0x000fc400078e7804 */
[----:B------:R-:W-:Y:S01]  /*07e0*/  LOP3.LUT P0, RZ, R6, 0x7, RZ, 0xc0, !PT ;  /* 0x0000000706ff7812 */ /* 0x000fe2000780c0ff */
[----:B------:R-:W-:Y:S02]  /*07f0*/  IMAD.IADD R7, R7, 0x1, -R2 ;  /* 0x0000000107077824 */ /* 0x000fe400078e0a02 */
[----:B------:R-:W-:Y:S01]  /*0800*/  IMAD.MOV.U32 R6, RZ, RZ, 0x1 ;  /* 0x00000001ff067424 */ /* 0x000fe200078e00ff */
[----:B------:R-:W-:Y:S01]  /*0810*/  ISETP.LT.U32.AND P0, PT, R5, 0x8, !P0 ;  /* 0x000000080500780c */ /* 0x000fe20004701070 */
[----:B-1----:R-:W-:Y:S01]  /*0820*/  IMAD.MOV R20, RZ, RZ, -R10 ;  /* 0x000000ffff147224 */ /* 0x002fe200078e0a0a */
[----:B------:R-:W-:Y:S01]  /*0830*/  ISETP.NE.AND P1, PT, R7, 0x3, PT ;  /* 0x000000030700780c */ /* 0x000fe20003f25270 */
[----:B------:R-:W1:Y:S02]  /*0840*/  FENCE.VIEW.ASYNC.S ;  /* 0x00000000000073c6 */ /* 0x000e640000000000 */
[----:B-1----:R1:W2:Y:S01]  /*0850*/  @!UP0 SYNCS.EXCH.64 URZ, [UR6+0xf0], UR4 ;  /* 0x0000f004063f85b2 */ /* 0x0022a20008000100 */
[----:B------:R-:W-:Y:S01]  /*0860*/  @P2 LEA.HI R2, R5, R5, RZ, 0x1 ;  /* 0x0000000505022211 */ /* 0x000fe200078f08ff */
[----:B0-----:R-:W-:Y:S01]  /*0870*/  IMAD R11, R13, R20, R8 ;  /* 0x000000140d0b7224 */ /* 0x001fe200078e0208 */
[----:B------:R-:W-:-:S02]  /*0880*/  ISETP.EQ.OR P1, PT, R7, RZ, !P1 ;  /* 0x000000ff0700720c */ /* 0x000fc40004f22670 */
[----:B------:R-:W-:Y:S02]  /*0890*/  @P2 SHF.R.S32.HI R2, RZ, 0x1, R2 ;  /* 0x00000001ff022819 */ /* 0x000fe40000011402 */
[----:B------:R-:W-:Y:S02]  /*08a0*/  ISETP.EQ.AND P1, PT, R3, RZ, P1 ;  /* 0x000000ff0300720c */ /* 0x000fe40000f22270 */
[----:B------:R-:W-:Y:S02]  /*08b0*/  @P2 ISETP.NE.AND P5, PT, R2, R11, PT ;  /* 0x0000000b0200220c */ /* 0x000fe40003fa5270 */
[----:B------:R-:W-:Y:S02]  /*08c0*/  SEL R3, RZ, 0x1, !P0 ;  /* 0x00000001ff037807 */ /* 0x000fe40004000000 */
[----:B------:R-:W-:Y:S02]  /*08d0*/  @P2 SEL R6, RZ, 0x1, P5 ;  /* 0x00000001ff062807 */ /* 0x000fe40002800000 */
[----:B------:R-:W-:Y:S01]  /*08e0*/  SEL R4, RZ, 0x1, !P1 ;  /* 0x00000001ff047807 */ /* 0x000fe20004800000 */
[----:B------:R1:W0:Y:S01]  /*08f0*/  @!UP1 SYNCS.EXCH.64 URZ, [UR6+0xf8], UR4 ;  /* 0x0000f804063f95b2 */ /* 0x0002220008000100 */
[----:B------:R-:W-:Y:S01]  /*0900*/  LOP3.LUT R6, R6, R3, RZ, 0xc0, !PT ;  /* 0x0000000306067212 */ /* 0x000fe200078ec0ff */
[----:B------:R-:W-:Y:S01]  /*0910*/  NOP ;  /* 0x0000000000007918 */ /* 0x000fe20000000000 */
[----:B------:R-:W-:Y:S01]  /*0920*/  SEL R4, R4, 0x2, P6 ;  /* 0x0000000204047807 */ /* 0x000fe20003000000 */
[----:B------:R-:W-:Y:S06]  /*0930*/  @!P3 BRA `(.L_x_4) ;  /* 0x000000000008b947 */ /* 0x000fec0003800000 */
[----:B0-2---:R-:W-:Y:S01]  /*0940*/  UCGABAR_ARV ;  /* 0x00000000000079c7 */ /* 0x005fe20008000000 */
[----:B------:R-:W-:Y:S05]  /*0950*/  BRA `(.L_x_5) ;  /* 0x0000000000047947 */ /* 0x000fea0003800000 */
.L_x_4:
[----:B0-2---:R-:W-:Y:S01]  /*0960*/  NOP ;  /* 0x0000000000007918 */ /* 0x005fe20000000000 */
.L_x_5:
[----:B------:R-:W0:Y:S01]  /*0970*/  LDC R2, c[0x0][0x65c] ;  /* 0x00019700ff027b82 */ /* 0x000e220000000800 */
[----:B------:R-:W-:Y:S01]  /*0980*/  IMAD.MOV.U32 R3, RZ, RZ, RZ ;  /* 0x000000ffff037224 */ /* 0x000fe200078e00ff */
[----:B0-----:R-:W-:Y:S01]  /*0990*/  ISETP.NE.AND P2, PT, R2, 0x1, PT ;  /* 0x000000010200780c */ /* 0x001fe20003f45270 */
[----:B------:R-:W-:-:S12]  /*09a0*/  IMAD.U32 R2, RZ, RZ, UR8 ;  /* 0x00000008ff027e24 */ /* 0x000fd8000f8e00ff */
[----:B------:R-:W0:Y:S01]  /*09b0*/  @P2 LDC R15, c[0x0][0x10] ;  /* 0x00000400ff0f2b82 */ /* 0x000e220000000800 */
[----:B------:R-:W-:Y:S02]  /*09c0*/  @P2 IMAD.MOV.U32 R9, RZ, RZ, RZ ;  /* 0x000000ffff092224 */ /* 0x000fe400078e00ff */
[----:B------:R-:W-:-:S05]  /*09d0*/  @P2 IMAD.MOV.U32 R17, RZ, RZ, RZ ;  /* 0x000000ffff112224 */ /* 0x000fca00078e00ff */
[----:B------:R-:W2:Y:S01]  /*09e0*/  @!P2 LDC R11, c[0x0][0xc] ;  /* 0x00000300ff0bab82 */ /* 0x000ea20000000800 */
[----:B0-----:R-:W-:-:S04]  /*09f0*/  @P2 IMAD.WIDE.U32 R14, R15, UR8, R8 ;  /* 0x000000080f0e2c25 */ /* 0x001fc8000f8e0008 */
[----:B--2---:R-:W-:-:S04]  /*0a00*/  @!P2 IMAD.WIDE.U32 R10, R8, R11, R2 ;  /* 0x0000000b080aa225 */ /* 0x004fc800078e0002 */
[----:B------:R-:W-:Y:S02]  /*0a10*/  @P2 IMAD.MOV.U32 R2, RZ, RZ, R14 ;  /* 0x000000ffff022224 */ /* 0x000fe400078e000e */
[----:B------:R-:W-:Y:S02]  /*0a20*/  @P2 IMAD.IADD R3, R15, 0x1, R17 ;  /* 0x000000010f032824 */ /* 0x000fe400078e0211 */
[----:B------:R-:W-:Y:S02]  /*0a30*/  @!P2 IMAD.MOV.U32 R2, RZ, RZ, R10 ;  /* 0x000000ffff02a224 */ /* 0x000fe400078e000a */
[----:B------:R-:W-:Y:S01]  /*0a40*/  @!P2 IMAD.MOV.U32 R3, RZ, RZ, R11 ;  /* 0x000000ffff03a224 */ /* 0x000fe200078e000b */
[----:B------:R-:W-:Y:S06]  /*0a50*/  @!P3 BRA `(.L_x_6) ;  /* 0x00000000000cb947 */ /* 0x000fec0003800000 */
[----:B------:R-:W-:Y:S01]  /*0a60*/  UCGABAR_WAIT ;  /* 0x0000000000007dc7 */ /* 0x000fe20008000000 */
[----:B------:R-:W-:Y:S01]  /*0a70*/  CCTL.IVALL ;  /* 0x00000000ff00798f */ /* 0x000fe20002000000 */
[----:B------:R-:W-:Y:S05]  /*0a80*/  BRA `(.L_x_7) ;  /* 0x0000000000047947 */ /* 0x000fea0003800000 */
.L_x_6:
[----:B------:R-:W-:Y:S06]  /*0a90*/  BAR.SYNC.DEFER_BLOCKING 0x0 ;  /* 0x0000000000007b1d */ /* 0x000fec0000010000 */
.L_x_7:
[----:B------:R-:W-:Y:S05]  /*0aa0*/  @!P4 BRA `(.L_x_8) ;  /* 0x000000740048c947 */ /* 0x000fea0003800000 */
[----:B------:R-:W-:-:S13]  /*0ab0*/  ISETP.GT.U32.AND P0, PT, R16, 0x1, PT ;  /* 0x000000011000780c */ /* 0x000fda0003f04070 */
[----:B-1----:R-:W-:Y:S05]  /*0ac0*/  @P0 EXIT ;  /* 0x000000000000094d */ /* 0x002fea0003800000 */
[----:B------:R-:W-:Y:S01]  /*0ad0*/  ULDC.64 UR4, c[0x0][0x650] ;  /* 0x0001940000047ab9 */ /* 0x000fe20000000a00 */
[----:B------:R-:W-:Y:S01]  /*0ae0*/  PRMT R14, RZ, 0x7610, R14 ;  /* 0x00007610ff0e7816 */ /* 0x000fe2000000000e */
[----:B------:R-:W-:Y:S01]  /*0af0*/  IMAD.MOV.U32 R10, RZ, RZ, -0x1 ;  /* 0xffffffffff0a7424 */ /* 0x000fe200078e00ff */
[----:B------:R-:W-:Y:S01]  /*0b00*/  ISETP.GE.U32.AND P0, PT, R2, UR4, PT ;  /* 0x0000000402007c0c */ /* 0x000fe2000bf06070 */
[----:B------:R-:W-:Y:S02]  /*0b10*/  IMAD.MOV.U32 R11, RZ, RZ, -0x1 ;  /* 0xffffffffff0b7424 */ /* 0x000fe400078e00ff */
[----:B------:R-:W-:Y:S01]  /*0b20*/  IMAD.MOV.U32 R7, RZ, RZ, -0x1 ;  /* 0xffffffffff077424 */ /* 0x000fe200078e00ff */
[----:B------:R-:W-:-:S13]  /*0b30*/  ISETP.GE.U32.AND.EX P0, PT, R3, UR5, PT, P0 ;  /* 0x0000000503007c0c */ /* 0x000fda000bf06100 */
[----:B------:R-:W-:Y:S05]  /*0b40*/  @P0 BRA `(.L_x_9) ;  /* 0x0000000400280947 */ /* 0x000fea0003800000 */
[----:B------:R-:W0:Y:S01]  /*0b50*/  LDC.64 R22, c[0x0][0x628] ;  /* 0x00018a00ff167b82 */ /* 0x000e220000000a00 */
[----:B------:R-:W-:Y:S02]  /*0b60*/  IMAD.MOV.U32 R10, RZ, RZ, R2 ;  /* 0x000000ffff0a7224 */ /* 0x000fe400078e0002 */
[----:B------:R-:W-:-:S05]  /*0b70*/  IMAD.MOV.U32 R11, RZ, RZ, R3 ;  /* 0x000000ffff0b7224 */ /* 0x000fca00078e0003 */
[----:B------:R-:W1:Y:S08]  /*0b80*/  LDC R18, c[0x0][0x630] ;  /* 0x00018c00ff127b82 */ /* 0x000e700000000800 */
[----:B------:R-:W2:Y:S01]  /*0b90*/  LDC.64 R24, c[0x0][0x620] ;  /* 0x00018800ff187b82 */ /* 0x000ea20000000a00 */
[----:B0-----:R-:W-:-:S04]  /*0ba0*/  ISETP.NE.U32.AND P0, PT, R22, RZ, PT ;  /* 0x000000ff1600720c */ /* 0x001fc80003f05070 */
[----:B------:R-:W-:-:S13]  /*0bb0*/  ISETP.NE.AND.EX P0, PT, R23, RZ, PT, P0 ;  /* 0x000000ff1700720c */ /* 0x000fda0003f05300 */
[----:B-12---:R-:W-:Y:S05]  /*0bc0*/  @!P0 BRA `(.L_x_10) ;  /* 0x0000000000288947 */ /* 0x006fea0003800000 */
[----:B------:R-:W0:Y:S02]  /*0bd0*/  LDC R7, c[0x0][0x634] ;  /* 0x00018d00ff077b82 */ /* 0x000e240000000800 */
[----:B0-----:R-:W-:-:S05]  /*0be0*/  IADD3 R7, P0, R2, R7, RZ ;  /* 0x0000000702077210 */ /* 0x001fca0007f1e0ff */
[----:B------:R-:W-:-:S04]  /*0bf0*/  IMAD.X R19, RZ, RZ, R3, P0 ;  /* 0x000000ffff137224 */ /* 0x000fc800000e0603 */
[----:B------:R-:W-:-:S04]  /*0c00*/  IMAD.WIDE.U32 R10, R19, R22, RZ ;  /* 0x00000016130a7225 */ /* 0x000fc800078e00ff */
[----:B------:R-:W-:-:S04]  /*0c10*/  IMAD.WIDE.U32 R14, P0, R7, R23, R10 ;  /* 0x00000017070e7225 */ /* 0x000fc8000780000a */
[----:B------:R-:W-:-:S04]  /*0c20*/  IMAD.WIDE.U32 R10, R7, R22, RZ ;  /* 0x00000016070a7225 */ /* 0x000fc800078e00ff */
[----:B------:R-:W-:Y:S01]  /*0c30*/  IMAD.X R17, RZ, RZ, RZ, P0 ;  /* 0x000000ffff117224 */ /* 0x000fe200000e06ff */
[----:B------:R-:W-:Y:S01]  /*0c40*/  IADD3 RZ, P0, R11, R14, RZ ;  /* 0x0000000e0bff7210 */ /* 0x000fe20007f1e0ff */
[----:B------:R-:W-:-:S04]  /*0c50*/  IMAD.MOV.U32 R16, RZ, RZ, R15 ;  /* 0x000000ffff107224 */ /* 0x000fc800078e000f */
[----:B------:R-:W-:-:S08]  /*0c60*/  IMAD.WIDE.U32.X R10, R19, R23, R16, P0 ;  /* 0x00000017130a7225 */ /* 0x000fd000000e0410 */
.L_x_10:
[----:B------:R-:W0:Y:S01]  /*0c70*/  LDC.64 R26, c[0x0][0x640] ;  /* 0x00019000ff1a7b82 */ /* 0x000e220000000a00 */
[--C-:B------:R-:W-:Y:S01]  /*0c80*/  SHF.R.U64 R28, R10, R18, R11.reuse ;  /* 0x000000120a1c7219 */ /* 0x100fe2000000120b */
[----:B------:R-:W-:Y:S01]  /*0c90*/  IMAD R29, R13, R20, R8 ;  /* 0x000000140d1d7224 */ /* 0x000fe200078e0208 */
[----:B------:R-:W-:Y:S01]  /*0ca0*/  SHF.R.U32.HI R7, RZ, R18, R11 ;  /* 0x00000012ff077219 */ /* 0x000fe2000001160b */
[----:B------:R-:W-:Y:S01]  /*0cb0*/  IMAD.MOV.U32 R23, RZ, RZ, 0x1 ;  /* 0x00000001ff177424 */ /* 0x000fe200078e00ff */
[----:B------:R-:W-:-:S03]  /*0cc0*/  IADD3 R9, P0, RZ, -R28, RZ ;  /* 0x8000001cff097210 */ /* 0x000fc60007f1e0ff */
[----:B------:R-:W1:Y:S02]  /*0cd0*/  LDC R16, c[0x0][0x618] ;  /* 0x00018600ff107b82 */ /* 0x000e640000000800 */
[----:B------:R-:W-:Y:S02]  /*0ce0*/  IMAD.X R7, RZ, RZ, ~R7, P0 ;  /* 0x000000ffff077224 */ /* 0x000fe400000e0e07 */
[----:B------:R-:W-:-:S04]  /*0cf0*/  IMAD.WIDE.U32 R10, R9, R24, R2 ;  /* 0x00000018090a7225 */ /* 0x000fc800078e0002 */
[----:B------:R-:W2:Y:S01]  /*0d00*/  LDC R15, c[0x0][0x608] ;  /* 0x00018200ff0f7b82 */ /* 0x000ea20000000800 */
[----:B------:R-:W-:-:S04]  /*0d10*/  IMAD R14, R7, R24, RZ ;  /* 0x00000018070e7224 */ /* 0x000fc800078e02ff */
[----:B------:R-:W-:-:S03]  /*0d20*/  IMAD R7, R9, R25, R14 ;  /* 0x0000001909077224 */ /* 0x000fc600078e020e */
[----:B------:R-:W3:Y:S01]  /*0d30*/  LDC R22, c[0x0][0x658] ;  /* 0x00019600ff167b82 */ /* 0x000ee20000000800 */
[----:B------:R-:W-:Y:S01]  /*0d40*/  IMAD.IADD R7, R11, 0x1, R7 ;  /* 0x000000010b077824 */ /* 0x000fe200078e0207 */
[----:B0-----:R-:W-:-:S04]  /*0d50*/  ISETP.NE.U32.AND P0, PT, R26, RZ, PT ;  /* 0x000000ff1a00720c */ /* 0x001fc80003f05070 */
[----:B------:R-:W-:Y:S02]  /*0d60*/  ISETP.NE.AND.EX P0, PT, R27, RZ, PT, P0 ;  /* 0x000000ff1b00720c */ /* 0x000fe40003f05300 */
[----:B------:R-:W0:Y:S01]  /*0d70*/  LDC R18, c[0x0][0x600] ;  /* 0x00018000ff127b82 */ /* 0x000e220000000800 */
[-CC-:B-1----:R-:W-:Y:S02]  /*0d80*/  SHF.R.U64 R19, R10, R16.reuse, R7.reuse ;  /* 0x000000100a137219 */ /* 0x182fe40000001207 */
[----:B------:R-:W-:Y:S01]  /*0d90*/  SHF.R.U32.HI R10, RZ, R16, R7 ;  /* 0x00000010ff0a7219 */ /* 0x000fe20000011607 */
[----:B------:R-:W-:-:S04]  /*0da0*/  IMAD.MOV.U32 R7, RZ, RZ, -0x1 ;  /* 0xffffffffff077424 */ /* 0x000fc800078e00ff */
[----:B------:R-:W1:Y:S01]  /*0db0*/  LDC R21, c[0x0][0x648] ;  /* 0x00019200ff157b82 */ /* 0x000e620000000800 */
[-CC-:B--2---:R-:W-:Y:S02]  /*0dc0*/  SHF.R.U64 R16, R19, R15.reuse, R10.reuse ;  /* 0x0000000f13107219 */ /* 0x184fe4000000120a */
[----:B------:R-:W-:-:S05]  /*0dd0*/  SHF.R.U32.HI R9, RZ, R15, R10 ;  /* 0x0000000fff097219 */ /* 0x000fca000001160a */
[----:B------:R-:W2:Y:S01]  /*0de0*/  LDC R24, c[0x0][0x638] ;  /* 0x00018e00ff187b82 */ /* 0x000ea20000000800 */
[-CC-:B---3--:R-:W-:Y:S02]  /*0df0*/  SHF.R.U64 R20, R16, R22.reuse, R9.reuse ;  /* 0x0000001610147219 */ /* 0x188fe40000001209 */
[-C--:B------:R-:W-:Y:S02]  /*0e00*/  SHF.L.U32 R7, R7, R22.reuse, RZ ;  /* 0x0000001607077219 */ /* 0x080fe400000006ff */
[----:B------:R-:W-:Y:S01]  /*0e10*/  SHF.R.U32.HI R9, RZ, R22, R9 ;  /* 0x00000016ff097219 */ /* 0x000fe20000011609 */
[----:B------:R-:W-:Y:S01]  /*0e20*/  IMAD.MOV.U32 R8, RZ, RZ, R20 ;  /* 0x000000ffff087224 */ /* 0x000fe200078e0014 */
[----:B------:R-:W-:Y:S01]  /*0e30*/  LOP3.LUT R13, RZ, R7, RZ, 0x33, !PT ;  /* 0x00000007ff0d7212 */ /* 0x000fe200078e33ff */
[----:B------:R-:W3:Y:S01]  /*0e40*/  LDC R25, c[0x0][0x610] ;  /* 0x00018400ff197b82 */ /* 0x000ee20000000800 */
[----:B------:R-:W-:Y:S05]  /*0e50*/  @!P0 BRA `(.L_x_11) ;  /* 0x0000000000288947 */ /* 0x000fea0003800000 */
[----:B------:R-:W4:Y:S02]  /*0e60*/  LDC R7, c[0x0][0x64c] ;  /* 0x00019300ff077b82 */ /* 0x000f240000000800 */
[----:B----4-:R-:W-:-:S05]  /*0e70*/  IADD3 R7, P0, R20, R7, RZ ;  /* 0x0000000714077210 */ /* 0x010fca0007f1e0ff */
        /* <DEDUP_REMOVED lines=8> */
.L_x_11:
[----:B-1----:R-:W-:Y:S01]  /*0f00*/  SHF.R.U64 R9, R8, R21, R9 ;  /* 0x0000001508097219 */ /* 0x002fe20000001209 */
[----:B0-----:R-:W-:Y:S01]  /*0f10*/  VIADD R10, R18, 0xffffffff ;  /* 0xffffffff120a7836 */ /* 0x001fe20000000000 */
[----:B------:R-:W-:Y:S01]  /*0f20*/  SHF.L.U32 R7, R23, R22, RZ ;  /* 0x0000001617077219 */ /* 0x000fe200000006ff */
[----:B------:R-:W-:Y:S01]  /*0f30*/  IMAD.MOV.U32 R14, RZ, RZ, 0x1 ;  /* 0x00000001ff0e7424 */ /* 0x000fe200078e00ff */
[----:B------:R-:W-:Y:S01]  /*0f40*/  LOP3.LUT R8, R16, R13, RZ, 0xc0, !PT ;  /* 0x0000000d10087212 */ /* 0x000fe200078ec0ff */
[----:B------:R-:W-:Y:S01]  /*0f50*/  IMAD.MOV R11, RZ, RZ, -R9 ;  /* 0x000000ffff0b7224 */ /* 0x000fe200078e0a09 */
[----:B------:R-:W-:Y:S02]  /*0f60*/  SEL R12, R12, R29, !P2 ;  /* 0x0000001d0c0c7207 */ /* 0x000fe40005000000 */
[----:B------:R-:W-:Y:S01]  /*0f70*/  LOP3.LUT R10, R19, R10, RZ, 0xc0, !PT ;  /* 0x0000000a130a7212 */ /* 0x000fe200078ec0ff */
[----:B------:R-:W-:Y:S02]  /*0f80*/  IMAD R9, R7, R9, R8 ;  /* 0x0000000907097224 */ /* 0x000fe400078e0208 */
[----:B--2---:R-:W-:-:S02]  /*0f90*/  IMAD R7, R11, R24, R20 ;  /* 0x000000180b077224 */ /* 0x004fc400078e0214 */
[----:B---3--:R-:W-:Y:S02]  /*0fa0*/  IMAD R12, R9, R25, R12 ;  /* 0x00000019090c7224 */ /* 0x008fe400078e020c */
[----:B------:R-:W-:-:S05]  /*0fb0*/  IMAD R7, R7, R18, R10 ;  /* 0x0000001207077224 */ /* 0x000fca00078e020a */
[----:B------:R-:W-:Y:S02]  /*0fc0*/  SEL R11, R7, R12, !P2 ;  /* 0x0000000c070b7207 */ /* 0x000fe40005000000 */
[----:B------:R-:W-:Y:S01]  /*0fd0*/  SEL R10, R12, R7, !P2 ;  /* 0x000000070c0a7207 */ /* 0x000fe20005000000 */
[----:B------:R-:W-:-:S07]  /*0fe0*/  IMAD.MOV.U32 R7, RZ, RZ, R28 ;  /* 0x000000ffff077224 */ /* 0x000fce00078e001c */
.L_x_9:
[----:B------:R-:W-:-:S08]  /*0ff0*/  NOP ;  /* 0x0000000000007918 */ /* 0x000fd00000000000 */
[----:B------:R-:W0:Y:S02]  /*1000*/  USETMAXREG.TRY_ALLOC.CTAPOOL UP0, 0xe8 ;  /* 0x000000e8000079c8 */ /* 0x000e240008000600 */
[----:B0-----:R-:W-:-:S13]  /*1010*/  PLOP3.LUT P0, PT, PT, PT, UP0, 0x80, 0x0 ;  /* 0x000000000000781c */ /* 0x001fda0003f0f008 */
[----:B------:R-:W-:Y:S05]  /*1020*/  @!P0 BRA `(.L_x_9) ;  /* 0xfffffffc00f08947 */ /* 0x000fea000383ffff */
[----:B------:R-:W-:Y:S01]  /*1030*/  ULDC.64 UR4, c[0x0][0x598] ;  /* 0x0001660000047ab9 */ /* 0x000fe20000000a00 */
[----:B------:R-:W-:Y:S01]  /*1040*/  ULDC.64 UR16, c[0x0][0x208] ;  /* 0x0000820000107ab9 */ /* 0x000fe20000000a00 */
[----:B------:R-:W-:-:S04]  /*1050*/  ISETP.NE.U32.AND P0, PT, RZ, UR4, PT ;  /* 0x00000004ff007c0c */ /* 0x000fc8000bf05070 */
[----:B------:R-:W-:-:S13]  /*1060*/  ISETP.NE.AND.EX P0, PT, RZ, UR5, PT, P0 ;  /* 0x00000005ff007c0c */ /* 0x000fda000bf05300 */
[----:B------:R-:W-:Y:S05]  /*1070*/  @!P0 BRA `(.L_x_12) ;  /* 0x00000000001c8947 */ /* 0x000fea0003800000 */
[----:B------:R-:W0:Y:S02]  /*1080*/  LDC.64 R8, c[0x0][0x598] ;  /* 0x00016600ff087b82 */ /* 0x000e240000000a00 */
[----:B0-----:R-:W2:Y:S02]  /*1090*/  LDG.E.64 R8, desc[UR16][R8.64] ;  /* 0x0000001008087981 */ /* 0x001ea4000c1e1b00 */
[----:B--2---:R-:W-:-:S04]  /*10a0*/  ISETP.NE.U32.AND P0, PT, R8, RZ, PT ;  /* 0x000000ff0800720c */ /* 0x004fc80003f05070 */
[----:B------:R-:W-:-:S13]  /*10b0*/  ISETP.NE.AND.EX P0, PT, R9, RZ, PT, P0 ;  /* 0x000000ff0900720c */ /* 0x000fda0003f05300 */
[----:B------:R-:W-:Y:S05]  /*10c0*/  @!P0 BRA `(.L_x_12) ;  /* 0x0000000000088947 */ /* 0x000fea0003800000 */
[----:B------:R0:W5:Y:S01]  /*10d0*/  LD.E R8, desc[UR16][R8.64] ;  /* 0x0000001008087980 */ /* 0x000162000c101900 */
[----:B------:R-:W-:Y:S05]  /*10e0*/  BRA `(.L_x_13) ;  /* 0x0000000000207947 */ /* 0x000fea0003800000 */
.L_x_12:
[----:B------:R-:W-:Y:S02]  /*10f0*/  ULDC.64 UR4, c[0x0][0x588] ;  /* 0x0001620000047ab9 */ /* 0x000fe40000000a00 */
[----:B------:R-:W-:-:S04]  /*1100*/  ISETP.NE.U32.AND P0, PT, RZ, UR4, PT ;  /* 0x00000004ff007c0c */ /* 0x000fc8000bf05070 */
[----:B------:R-:W-:-:S13]  /*1110*/  ISETP.NE.AND.EX P0, PT, RZ, UR5, PT, P0 ;  /* 0x00000005ff007c0c */ /* 0x000fda000bf05300 */
[----:B------:R-:W-:Y:S05]  /*1120*/  @!P0 BRA `(.L_x_14) ;  /* 0x00000000000c8947 */ /* 0x000fea0003800000 */
[----:B------:R-:W0:Y:S02]  /*1130*/  LDC.64 R8, c[0x0][0x588] ;  /* 0x00016200ff087b82 */ /* 0x000e240000000a00 */
[----:B0-----:R1:W5:Y:S01]  /*1140*/  LDG.E R8, desc[UR16][R8.64] ;  /* 0x0000001008087981 */ /* 0x001362000c1e1900 */
[----:B------:R-:W-:Y:S05]  /*1150*/  BRA `(.L_x_13) ;  /* 0x0000000000047947 */ /* 0x000fea0003800000 */
.L_x_14:
[----:B------:R-:W2:Y:S02]  /*1160*/  LDC R8, c[0x0][0x580] ;  /* 0x00016000ff087b82 */ /* 0x000ea40000000800 */
.L_x_13:
[----:B------:R-:W-:Y:S02]  /*1170*/  ULDC.64 UR4, c[0x0][0x5a0] ;  /* 0x0001680000047ab9 */ /* 0x000fe40000000a00 */
[----:B------:R-:W-:-:S04]  /*1180*/  ISETP.NE.U32.AND P0, PT, RZ, UR4, PT ;  /* 0x00000004ff007c0c */ /* 0x000fc8000bf05070 */
[----:B------:R-:W-:-:S13]  /*1190*/  ISETP.NE.AND.EX P0, PT, RZ, UR5, PT, P0 ;  /* 0x00000005ff007c0c */ /* 0x000fda000bf05300 */
[----:B------:R-:W-:Y:S05]  /*11a0*/  @!P0 BRA `(.L_x_15) ;  /* 0x00000000001c8947 */ /* 0x000fea0003800000 */
[----:B------:R-:W3:Y:S02]  /*11b0*/  LDC.64 R12, c[0x0][0x5a0] ;  /* 0x00016800ff0c7b82 */ /* 0x000ee40000000a00 */
[----:B---3--:R-:W3:Y:S02]  /*11c0*/  LDG.E.64 R12, desc[UR16][R12.64] ;  /* 0x000000100c0c7981 */ /* 0x008ee4000c1e1b00 */
[----:B---3--:R-:W-:-:S04]  /*11d0*/  ISETP.NE.U32.AND P0, PT, R12, RZ, PT ;  /* 0x000000ff0c00720c */ /* 0x008fc80003f05070 */
[----:B------:R-:W-:-:S13]  /*11e0*/  ISETP.NE.AND.EX P0, PT, R13, RZ, PT, P0 ;  /* 0x000000ff0d00720c */ /* 0x000fda0003f05300 */
[----:B------:R-:W-:Y:S05]  /*11f0*/  @!P0 BRA `(.L_x_15) ;  /* 0x0000000000088947 */ /* 0x000fea0003800000 */
[----:B01----:R0:W5:Y:S01]  /*1200*/  LD.E R9, desc[UR16][R12.64] ;  /* 0x000000100c097980 */ /* 0x003162000c101900 */
[----:B------:R-:W-:Y:S05]  /*1210*/  BRA `(.L_x_16) ;  /* 0x0000000000207947 */ /* 0x000fea0003800000 */
.L_x_15:
[----:B------:R-:W-:Y:S02]  /*1220*/  ULDC.64 UR4, c[0x0][0x590] ;  /* 0x0001640000047ab9 */ /* 0x000fe40000000a00 */
[----:B------:R-:W-:-:S04]  /*1230*/  ISETP.NE.U32.AND P0, PT, RZ, UR4, PT ;  /* 0x00000004ff007c0c */ /* 0x000fc8000bf05070 */
[----:B------:R-:W-:-:S13]  /*1240*/  ISETP.NE.AND.EX P0, PT, RZ, UR5, PT, P0 ;  /* 0x00000005ff007c0c */ /* 0x000fda000bf05300 */
[----:B------:R-:W-:Y:S05]  /*1250*/  @!P0 BRA `(.L_x_17) ;  /* 0x00000000000c8947 */ /* 0x000fea0003800000 */
[----:B------:R-:W0:Y:S02]  /*1260*/  LDC.64 R12, c[0x0][0x590] ;  /* 0x00016400ff0c7b82 */ /* 0x000e240000000a00 */
[----:B01----:R1:W5:Y:S01]  /*1270*/  LDG.E R9, desc[UR16][R12.64] ;  /* 0x000000100c097981 */ /* 0x003362000c1e1900 */
[----:B------:R-:W-:Y:S05]  /*1280*/  BRA `(.L_x_16) ;  /* 0x0000000000047947 */ /* 0x000fea0003800000 */
.L_x_17:
[----:B01----:R-:W3:Y:S02]  /*1290*/  LDC R9, c[0x0][0x584] ;  /* 0x00016100ff097b82 */ /* 0x003ee40000000800 */
.L_x_16:
[----:B------:R-:W-:-:S13]  /*12a0*/  LOP3.LUT P0, RZ, R14, 0xff, RZ, 0xc0, !PT ;  /* 0x000000ff0eff7812 */ /* 0x000fda000780c0ff */
[----:B------:R-:W-:Y:S05]  /*12b0*/  @!P0 EXIT ;  /* 0x000000000000894d */ /* 0x000fea0003800000 */
[----:B------:R-:W-:Y:S01]  /*12c0*/  ULDC UR4, c[0x0][0x28c] ;  /* 0x0000a30000047ab9 */ /* 0x000fe20000000800 */
[----:B------:R-:W-:Y:S01]  /*12d0*/  LOP3.LUT R142, R4, 0x1, RZ, 0xfc, !PT ;  /* 0x00000001048e7812 */ /* 0x000fe200078efcff */
[----:B------:R-:W-:-:S04]  /*12e0*/  UIADD3 UR4, UR4, 0x3f, URZ ;  /* 0x0000003f04047890 */ /* 0x000fc8000fffe03f */
[----:B------:R-:W-:-:S04]  /*12f0*/  USHF.R.S32.HI UR5, URZ, 0x1f, UR4 ;  /* 0x0000001f3f057899 */ /* 0x000fc80008011404 */
[----:B------:R-:W-:-:S03]  /*1300*/  ULEA.HI UR5, UR5, UR4, URZ, 0x6 ;  /* 0x0000000405057291 */ /* 0x000fc6000f8f303f */
[----:B------:R-:W-:Y:S01]  /*1310*/  UMOV UR4, URZ ;  /* 0x0000003f00047c82 */ /* 0x000fe20008000000 */
[----:B------:R-:W-:-:S03]  /*1320*/  USHF.R.S32.HI UR9, URZ, 0x6, UR5 ;  /* 0x000000063f097899 */ /* 0x000fc60008011405 */
[----:B------:R-:W-:-:S09]  /*1330*/  UMOV UR5, URZ ;  /* 0x0000003f00057c82 */ /* 0x000fd20008000000 */
.L_x_172:
[----:B01----:R-:W-:Y:S01]  /*1340*/  LOP3.LUT R12, R0, 0x80, RZ, 0xc0, !PT ;  /* 0x00000080000c7812 */ /* 0x003fe200078ec0ff */
[----:B------:R-:W0:Y:S01]  /*1350*/  S2UR UR13, SR_CgaCtaId ;  /* 0x00000000000d79c3 */ /* 0x000e220000008800 */
[----:B------:R-:W-:Y:S01]  /*1360*/  UMOV UR12, 0x400 ;  /* 0x00000400000c7882 */ /* 0x000fe20000000000 */
[----:B------:R-:W-:Y:S01]  /*1370*/  UMOV UR6, URZ ;  /* 0x0000003f00067c82 */ /* 0x000fe20008000000 */
[----:B------:R-:W-:Y:S01]  /*1380*/  SHF.R.U32.HI R12, RZ, 0x7, R12 ;  /* 0x00000007ff0c7819 */ /* 0x000fe2000001160c */
[----:B------:R-:W-:Y:S01]  /*1390*/  UMOV UR7, URZ ;  /* 0x0000003f00077c82 */ /* 0x000fe20008000000 */
[----:B------:R-:W-:Y:S01]  /*13a0*/  UMOV UR18, UR5 ;  /* 0x0000000500127c82 */ /* 0x000fe20008000000 */
[----:B------:R-:W-:Y:S02]  /*13b0*/  CS2R R16, SRZ ;  /* 0x0000000000107805 */ /* 0x000fe4000001ff00 */
[----:B------:R-:W-:Y:S01]  /*13c0*/  CS2R R14, SRZ ;  /* 0x00000000000e7805 */ /* 0x000fe2000001ff00 */
[----:B------:R-:W1:Y:S01]  /*13d0*/  LDC R13, c[0x0][0x28c] ;  /* 0x0000a300ff0d7b82 */ /* 0x000e620000000800 */
[----:B------:R-:W4:Y:S01]  /*13e0*/  SHFL.IDX PT, R12, R12, RZ, 0x1f ;  /* 0x00001fff0c0c7589 */ /* 0x000f2200000e0000 */
[----:B------:R-:W-:-:S02]  /*13f0*/  CS2R R18, SRZ ;  /* 0x0000000000127805 */ /* 0x000fc4000001ff00 */
[----:B------:R-:W-:Y:S02]  /*1400*/  CS2R R20, SRZ ;  /* 0x0000000000147805 */ /* 0x000fe4000001ff00 */
[----:B------:R-:W-:Y:S02]  /*1410*/  CS2R R22, SRZ ;  /* 0x0000000000167805 */ /* 0x000fe4000001ff00 */
[----:B------:R-:W-:Y:S02]  /*1420*/  CS2R R88, SRZ ;  /* 0x0000000000587805 */ /* 0x000fe4000001ff00 */
[----:B------:R-:W-:Y:S02]  /*1430*/  CS2R R90, SRZ ;  /* 0x00000000005a7805 */ /* 0x000fe4000001ff00 */
[----:B------:R-:W-:Y:S02]  /*1440*/  CS2R R94, SRZ ;  /* 0x00000000005e7805 */ /* 0x000fe4000001ff00 */
        /* <DEDUP_REMOVED lines=16> */
[----:B-1----:R-:W-:Y:S02]  /*1550*/  ISETP.GE.AND P0, PT, R13, 0x1, PT ;  /* 0x000000010d00780c */ /* 0x002fe40003f06270 */
[----:B------:R-:W-:Y:S02]  /*1560*/  CS2R R126, SRZ ;  /* 0x00000000007e7805 */ /* 0x000fe4000001ff00 */
[----:B----4-:R-:W-:-:S02]  /*1570*/  R2UR UR8, R12 ;  /* 0x000000000c0872ca */ /* 0x010fc400000e0000 */
[----:B------:R-:W-:Y:S02]  /*1580*/  CS2R R128, SRZ ;  /* 0x0000000000807805 */ /* 0x000fe4000001ff00 */
[----:B------:R-:W-:Y:S02]  /*1590*/  CS2R R130, SRZ ;  /* 0x0000000000827805 */ /* 0x000fe4000001ff00 */
[----:B------:R-:W-:Y:S02]  /*15a0*/  CS2R R132, SRZ ;  /* 0x0000000000847805 */ /* 0x000fe4000001ff00 */
[----:B------:R-:W-:Y:S02]  /*15b0*/  CS2R R134, SRZ ;  /* 0x0000000000867805 */ /* 0x000fe4000001ff00 */
[----:B------:R-:W-:Y:S02]  /*15c0*/  CS2R R136, SRZ ;  /* 0x0000000000887805 */ /* 0x000fe4000001ff00 */
[----:B------:R-:W-:Y:S01]  /*15d0*/  CS2R R138, SRZ ;  /* 0x00000000008a7805 */ /* 0x000fe2000001ff00 */
[----:B------:R-:W-:Y:S01]  /*15e0*/  IMAD.MOV.U32 R141, RZ, RZ, RZ ;  /* 0x000000ffff8d7224 */ /* 0x000fe200078e00ff */
[----:B------:R-:W-:Y:S01]  /*15f0*/  CS2R R24, SRZ ;  /* 0x0000000000187805 */ /* 0x000fe2000001ff00 */
[----:B------:R-:W-:Y:S01]  /*1600*/  IMAD.MOV.U32 R143, RZ, RZ, RZ ;  /* 0x000000ffff8f7224 */ /* 0x000fe200078e00ff */
[----:B---3--:R-:W-:Y:S01]  /*1610*/  CS2R R26, SRZ ;  /* 0x00000000001a7805 */ /* 0x008fe2000001ff00 */
[----:B------:R-:W-:Y:S01]  /*1620*/  IMAD.U32 R144, RZ, RZ, UR4 ;  /* 0x00000004ff907e24 */ /* 0x000fe2000f8e00ff */
[----:B------:R-:W-:Y:S01]  /*1630*/  CS2R R28, SRZ ;  /* 0x00000000001c7805 */ /* 0x000fe2000001ff00 */
[----:B------:R-:W-:Y:S01]  /*1640*/  ULEA.HI UR10, UR8, UR8, URZ, 0x1 ;  /* 0x00000008080a7291 */ /* 0x000fe2000f8f083f */
[----:B------:R-:W-:-:S02]  /*1650*/  CS2R R30, SRZ ;  /* 0x00000000001e7805 */ /* 0x000fc4000001ff00 */
[----:B------:R-:W-:Y:S02]  /*1660*/  CS2R R32, SRZ ;  /* 0x0000000000207805 */ /* 0x000fe4000001ff00 */
[----:B------:R-:W-:Y:S01]  /*1670*/  CS2R R34, SRZ ;  /* 0x0000000000227805 */ /* 0x000fe2000001ff00 */
[----:B------:R-:W-:Y:S01]  /*1680*/  ULOP3.LUT UR11, UR10, 0xffffe, URZ, 0xc0, !UPT ;  /* 0x000ffffe0a0b7892 */ /* 0x000fe2000f8ec03f */
[----:B------:R-:W-:Y:S01]  /*1690*/  CS2R R36, SRZ ;  /* 0x0000000000247805 */ /* 0x000fe2000001ff00 */
[----:B0-----:R-:W-:Y:S01]  /*16a0*/  ULEA UR10, UR13, UR12, 0x18 ;  /* 0x0000000c0d0a7291 */ /* 0x001fe2000f8ec03f */
[----:B------:R-:W-:Y:S01]  /*16b0*/  CS2R R38, SRZ ;  /* 0x0000000000267805 */ /* 0x000fe2000001ff00 */
[----:B------:R-:W-:Y:S01]  /*16c0*/  UIADD3 UR11, UR8, -UR11, URZ ;  /* 0x8000000b080b7290 */ /* 0x000fe2000fffe03f */
[----:B------:R-:W-:Y:S02]  /*16d0*/  CS2R R40, SRZ ;  /* 0x0000000000287805 */ /* 0x000fe4000001ff00 */
[----:B------:R-:W-:Y:S01]  /*16e0*/  CS2R R42, SRZ ;  /* 0x00000000002a7805 */ /* 0x000fe2000001ff00 */
[----:B------:R-:W-:Y:S01]  /*16f0*/  UMOV UR8, URZ ;  /* 0x0000003f00087c82 */ /* 0x000fe20008000000 */
[----:B------:R-:W-:Y:S01]  /*1700*/  ULEA UR11, UR11, UR10, 0xc ;  /* 0x0000000a0b0b7291 */ /* 0x000fe2000f8e603f */
[----:B------:R-:W-:-:S02]  /*1710*/  CS2R R44, SRZ ;  /* 0x00000000002c7805 */ /* 0x000fc4000001ff00 */
[----:B------:R-:W-:Y:S02]  /*1720*/  CS2R R46, SRZ ;  /* 0x00000000002e7805 */ /* 0x000fe4000001ff00 */
[----:B------:R-:W-:Y:S01]  /*1730*/  CS2R R48, SRZ ;  /* 0x0000000000307805 */ /* 0x000fe2000001ff00 */
[----:B------:R-:W-:Y:S01]  /*1740*/  UIADD3 UR11, UR11, 0x200, URZ ;  /* 0x000002000b0b7890 */ /* 0x000fe2000fffe03f */
[----:B------:R-:W-:Y:S02]  /*1750*/  CS2R R50, SRZ ;  /* 0x0000000000327805 */ /* 0x000fe4000001ff00 */
[----:B------:R-:W-:Y:S02]  /*1760*/  CS2R R52, SRZ ;  /* 0x0000000000347805 */ /* 0x000fe4000001ff00 */
[----:B------:R-:W-:Y:S01]  /*1770*/  CS2R R54, SRZ ;  /* 0x0000000000367805 */ /* 0x000fe2000001ff00 */
[----:B------:R-:W-:Y:S01]  /*1780*/  USHF.R.U32.HI UR11, URZ, 0x4, UR11 ;  /* 0x000000043f0b7899 */ /* 0x000fe2000801160b */
[----:B------:R-:W-:-:S02]  /*1790*/  CS2R R56, SRZ ;  /* 0x0000000000387805 */ /* 0x000fc4000001ff00 */
[----:B------:R-:W-:Y:S02]  /*17a0*/  CS2R R58, SRZ ;  /* 0x00000000003a7805 */ /* 0x000fe4000001ff00 */
[----:B------:R-:W-:Y:S01]  /*17b0*/  CS2R R60, SRZ ;  /* 0x00000000003c7805 */ /* 0x000fe2000001ff00 */
[----:B------:R-:W-:Y:S01]  /*17c0*/  ULOP3.LUT UR11, UR11, 0x3fff, URZ, 0xc0, !UPT ;  /* 0x00003fff0b0b7892 */ /* 0x000fe2000f8ec03f */
        /* <DEDUP_REMOVED lines=12> */
[----:B------:R-:W-:Y:S01]  /*1890*/  CS2R R86, SRZ ;  /* 0x0000000000567805 */ /* 0x000fe2000001ff00 */
[----:B------:R-:W-:Y:S06]  /*18a0*/  @!P0 BRA `(.L_x_18) ;  /* 0x0000000800308947 */ /* 0x000fec0003800000 */
[----:B------:R-:W-:-:S13]  /*18b0*/  ISETP.NE.AND P1, PT, R142, 0x3, PT ;  /* 0x000000038e00780c */ /* 0x000fda0003f25270 */
[----:B------:R-:W-:Y:S05]  /*18c0*/  @!P1 BRA `(.L_x_19) ;  /* 0x0000000000049947 */ /* 0x000fea0003800000 */
[----:B------:R-:W-:Y:S01]  /*18d0*/  BPT.TRAP 0x1 ;  /* 0x000000040000795c */ /* 0x000fe20000300000 */
.L_x_19:
[----:B------:R-:W-:Y:S01]  /*18e0*/  ULEA UR6, UR5, UR10, 0x3 ;  /* 0x0000000a05067291 */ /* 0x000fe2000f8e183f */
[----:B------:R-:W-:-:S05]  /*18f0*/  IMAD.U32 R12, RZ, RZ, UR4 ;  /* 0x00000004ff0c7e24 */ /* 0x000fca000f8e00ff */
[----:B------:R-:W-:-:S04]  /*1900*/  SHF.L.U32 R12, R12, 0x1f, RZ ;  /* 0x0000001f0c0c7819 */ /* 0x000fc800000006ff */
[----:B------:R0:W1:Y:S01]  /*1910*/  SYNCS.PHASECHK.TRANS64.TRYWAIT P0, [UR6], R12 ;  /* 0x0000000cff0075a7 */ /* 0x0000620008000146 */
[----:B------:R-:W-:Y:S05]  /*1920*/  @!P1 BRA `(.L_x_20) ;  /* 0x0000000000049947 */ /* 0x000fea0003800000 */
[----:B------:R-:W-:Y:S01]  /*1930*/  BPT.TRAP 0x1 ;  /* 0x000000040000795c */ /* 0x000fe20000300000 */
.L_x_20:
[----:B-1----:R-:W-:Y:S05]  /*1940*/  @P0 BRA `(.L_x_21) ;  /* 0x0000000000080947 */ /* 0x002fea0003800000 */
[----:B------:R-:W1:Y:S02]  /*1950*/  SYNCS.PHASECHK.TRANS64.TRYWAIT P0, [UR6], R12 ;  /* 0x0000000cff0075a7 */ /* 0x000e640008000146 */
[----:B-1----:R-:W-:Y:S05]  /*1960*/  @!P0 BRA `(.L_x_22) ;  /* 0x00000080009c8947 */ /* 0x002fea0003800000 */
.L_x_21:
[----:B------:R-:W-:Y:S01]  /*1970*/  UIADD3 UR6, UR10, 0x1c200, URZ ;  /* 0x0001c2000a067890 */ /* 0x000fe2000fffe03f */
[----:B------:R-:W-:Y:S01]  /*1980*/  WARPGROUP.ARRIVE ;  /* 0x00000000000079c5 */ /* 0x000fe20000000000 */
[----:B------:R-:W-:Y:S01]  /*1990*/  ULOP3.LUT UR12, UR11, 0x10000, URZ, 0xfc, !UPT ;  /* 0x000100000b0c7892 */ /* 0x000fe2000f8efc3f */
[----:B------:R-:W-:Y:S01]  /*19a0*/  CS2R R16, SRZ ;  /* 0x0000000000107805 */ /* 0x000fe2000001ff00 */
[----:B------:R-:W-:Y:S01]  /*19b0*/  USHF.R.U32.HI UR6, URZ, 0x4, UR6 ;  /* 0x000000043f067899 */ /* 0x000fe20008011606 */
[----:B------:R-:W-:Y:S01]  /*19c0*/  CS2R R14, SRZ ;  /* 0x00000000000e7805 */ /* 0x000fe2000001ff00 */
[----:B------:R-:W-:Y:S01]  /*19d0*/  ULEA UR12, UR5, UR12, 0x9 ;  /* 0x0000000c050c7291 */ /* 0x000fe2000f8e483f */
[----:B------:R-:W-:Y:S01]  /*19e0*/  CS2R R18, SRZ ;  /* 0x0000000000127805 */ /* 0x000fe2000001ff00 */
[----:B------:R-:W-:Y:S01]  /*19f0*/  ULOP3.LUT UR6, UR6, 0x3fff, URZ, 0xc0, !UPT ;  /* 0x00003fff06067892 */ /* 0x000fe2000f8ec03f */
[----:B------:R-:W-:Y:S01]  /*1a00*/  CS2R R20, SRZ ;  /* 0x0000000000147805 */ /* 0x000fe2000001ff00 */
[----:B------:R-:W-:Y:S01]  /*1a10*/  UMOV UR13, 0x80000020 ;  /* 0x80000020000d7882 */ /* 0x000fe20000000000 */
[----:B------:R-:W-:Y:S01]  /*1a20*/  UMOV UR15, 0x80000020 ;  /* 0x80000020000f7882 */ /* 0x000fe20000000000 */
[----:B------:R-:W-:Y:S01]  /*1a30*/  ULOP3.LUT UR6, UR6, 0x10000, URZ, 0xfc, !UPT ;  /* 0x0001000006067892 */ /* 0x000fe2000f8efc3f */
[----:B------:R-:W-:Y:S01]  /*1a40*/  CS2R R22, SRZ ;  /* 0x0000000000167805 */ /* 0x000fe2000001ff00 */
[----:B------:R-:W-:Y:S01]  /*1a50*/  ULDC UR7, c[0x0][0x50c] ;  /* 0x0001430000077ab9 */ /* 0x000fe20000000800 */
[----:B------:R-:W-:Y:S01]  /*1a60*/  CS2R R88, SRZ ;  /* 0x0000000000587805 */ /* 0x000fe2000001ff00 */
[----:B------:R-:W-:Y:S01]  /*1a70*/  ULEA UR14, UR5, UR6, 0x9 ;  /* 0x00000006050e7291 */ /* 0x000fe2000f8e483f */
[----:B------:R-:W-:Y:S01]  /*1a80*/  CS2R R90, SRZ ;  /* 0x00000000005a7805 */ /* 0x000fe2000001ff00 */
[----:B------:R-:W-:Y:S01]  /*1a90*/  UISETP.NE.AND UP0, UPT, UR7, 0x2, UPT ;  /* 0x000000020700788c */ /* 0x000fe2000bf05270 */
[----:B------:R-:W-:Y:S01]  /*1aa0*/  CS2R R94, SRZ ;  /* 0x00000000005e7805 */ /* 0x000fe2000001ff00 */
[----:B------:R-:W-:Y:S01]  /*1ab0*/  UMOV UR6, 0x2 ;  /* 0x0000000200067882 */ /* 0x000fe20000000000 */
[----:B------:R-:W-:Y:S01]  /*1ac0*/  CS2R R92, SRZ ;  /* 0x00000000005c7805 */ /* 0x000fe2000001ff00 */
[----:B------:R-:W-:Y:S01]  /*1ad0*/  USEL UR7, URZ, 0x1, UP0 ;  /* 0x000000013f077887 */ /* 0x000fe20008000000 */
[----:B------:R-:W-:-:S02]  /*1ae0*/  CS2R R96, SRZ ;  /* 0x0000000000607805 */ /* 0x000fc4000001ff00 */
[----:B------:R-:W-:Y:S01]  /*1af0*/  CS2R R98, SRZ ;  /* 0x0000000000627805 */ /* 0x000fe2000001ff00 */
[----:B------:R-:W-:Y:S01]  /*1b00*/  QGMMA.64x128x32.F32.E4M3.E4M3 R24, gdesc[UR12], RZ, !UPT ;  /* 0x01e000000c1879f3 */ /* 0x000fe2000c7008ff */
[----:B------:R-:W-:Y:S01]  /*1b10*/  UIADD3 UR12, UR12, 0x2, URZ ;  /* 0x000000020c0c7890 */ /* 0x000fe2000fffe03f */
[----:B------:R-:W-:Y:S02]  /*1b20*/  CS2R R100, SRZ ;  /* 0x0000000000647805 */ /* 0x000fe4000001ff00 */
[----:B------:R-:W-:Y:S01]  /*1b30*/  ISETP.NE.AND P0, PT, RZ, UR7, PT ;  /* 0x00000007ff007c0c */ /* 0x000fe2000bf05270 */
[----:B------:R-:W-:Y:S01]  /*1b40*/  UIADD3 UR14, UR14, 0x2, URZ ;  /* 0x000000020e0e7890 */ /* 0x000fe2000fffe03f */
[----:B------:R-:W-:Y:S01]  /*1b50*/  CS2R R102, SRZ ;  /* 0x0000000000667805 */ /* 0x000fe2000001ff00 */
[----:B------:R-:W-:Y:S01]  /*1b60*/  UMOV UR13, 0x80000020 ;  /* 0x80000020000d7882 */ /* 0x000fe20000000000 */
[----:B------:R-:W-:Y:S01]  /*1b70*/  UMOV UR15, 0x80000020 ;  /* 0x80000020000f7882 */ /* 0x000fe20000000000 */
        /* <DEDUP_REMOVED lines=17> */
[----:B------:R-:W-:Y:S01]  /*1c90*/  CS2R R138, SRZ ;  /* 0x00000000008a7805 */ /* 0x000fe2000001ff00 */
[----:B------:R-:W-:Y:S02]  /*1ca0*/  IMAD.MOV.U32 R141, RZ, RZ, RZ ;  /* 0x000000ffff8d7224 */ /* 0x000fe400078e00ff */
[----:B------:R-:W-:Y:S01]  /*1cb0*/  IMAD.MOV.U32 R143, RZ, RZ, RZ ;  /* 0x000000ffff8f7224 */ /* 0x000fe200078e00ff */
[----:B------:R-:W-:Y:S01]  /*1cc0*/  QGMMA.64x128x32.F32.E4M3.E4M3 R24, gdesc[UR12], R24, gsb0 ;  /* 0x01e000000c1879f3 */ /* 0x000fe20008000818 */
[----:B------:R-:W-:Y:S05]  /*1cd0*/  @!P0 BRA `(.L_x_23) ;  /* 0x0000000400088947 */ /* 0x000fea0003800000 */
[----:B------:R-:W-:Y:S02]  /*1ce0*/  WARPGROUP.DEPBAR.LE gsb0, 0x0 ;  /* 0x00008000000079c5 */ /* 0x000fe40000010000 */
[----:B------:R-:W-:-:S01]  /*1cf0*/  FADD R143, RZ, R24 ;  /* 0x00000018ff8f7221 */ /* 0x000fc20000000000 */
[----:B------:R-:W-:Y:S01]  /*1d00*/  FADD R138, RZ, R25 ;  /* 0x00000019ff8a7221 */ /* 0x000fe20000000000 */
        /* <DEDUP_REMOVED lines=62> */
[----:B------:R-:W-:-:S06]  /*20f0*/  UMOV UR6, URZ ;  /* 0x0000003f00067c82 */ /* 0x000fcc0008000000 */
.L_x_23:
[----:B------:R-:W-:-:S04]  /*2100*/  UIADD3 UR18, UR5, 0x1, URZ ;  /* 0x0000000105127890 */ /* 0x000fc8000fffe03f */
[----:B------:R-:W-:-:S04]  /*2110*/  UISETP.NE.AND UP0, UPT, UR18, 0xe, UPT ;  /* 0x0000000e1200788c */ /* 0x000fc8000bf05270 */
[----:B------:R-:W-:Y:S02]  /*2120*/  USEL UR8, URZ, 0x1, UP0 ;  /* 0x000000013f087887 */ /* 0x000fe40008000000 */
[----:B------:R-:W-:Y:S02]  /*2130*/  USEL UR18, UR18, URZ, UP0 ;  /* 0x0000003f12127287 */ /* 0x000fe40008000000 */
[----:B------:R-:W-:-:S06]  /*2140*/  ULOP3.LUT UR8, UR4, UR8, URZ, 0x3c, !UPT ;  /* 0x0000000804087292 */ /* 0x000fcc000f8e3c3f */
[----:B------:R-:W-:Y:S01]  /*2150*/  IMAD.U32 R144, RZ, RZ, UR8 ;  /* 0x00000008ff907e24 */ /* 0x000fe2000f8e00ff */
[----:B------:R-:W-:-:S06]  /*2160*/  UMOV UR8, 0x1 ;  /* 0x0000000100087882 */ /* 0x000fcc0000000000 */
.L_x_18:
[----:B------:R-:W-:-:S04]  /*2170*/  UISETP.LT.AND UP0, UPT, UR9, 0x1, UPT ;  /* 0x000000010900788c */ /* 0x000fc8000bf01270 */
[----:B------:R-:W-:-:S04]  /*2180*/  USEL UR12, UR9, 0x1, UP0 ;  /* 0x00000001090c7887 */ /* 0x000fc80008000000 */
[----:B------:R-:W-:-:S04]  /*2190*/  UIADD3 UR12, UR9, -UR12, URZ ;  /* 0x8000000c090c7290 */ /* 0x000fc8000fffe03f */
[----:B------:R-:W-:-:S06]  /*21a0*/  UISETP.GE.AND UP0, UPT, UR12, 0x1, UPT ;  /* 0x000000010c00788c */ /* 0x000fcc000bf06270 */
[----:B------:R-:W-:-:S13]  /*21b0*/  PLOP3.LUT P0, PT, PT, PT, UP0, 0x80, 0x0 ;  /* 0x000000000000781c */ /* 0x000fda0003f0f008 */
[----:B------:R-:W-:Y:S05]  /*21c0*/  @!P0 BRA `(.L_x_24) ;  /* 0x0000000800088947 */ /* 0x000fea0003800000 */
[----:B01----:R-:W-:Y:S01]  /*21d0*/  IMAD.U32 R12, RZ, RZ, UR12 ;  /* 0x0000000cff0c7e24 */ /* 0x003fe2000f8e00ff */
[----:B------:R-:W-:Y:S01]  /*21e0*/  ULDC UR19, c[0x0][0x50c] ;  /* 0x0001430000137ab9 */ /* 0x000fe20000000800 */
[----:B------:R-:W-:-:S07]  /*21f0*/  IMAD.U32 R13, RZ, RZ, UR5 ;  /* 0x00000005ff0d7e24 */ /* 0x000fce000f8e00ff */
.L_x_32:
[----:B------:R-:W-:-:S13]  /*2200*/  ISETP.NE.AND P1, PT, R142, 0x3, PT ;  /* 0x000000038e00780c */ /* 0x000fda0003f25270 */
[----:B------:R-:W-:Y:S05]  /*2210*/  @!P1 BRA `(.L_x_25) ;  /* 0x0000000000049947 */ /* 0x000fea0003800000 */
[----:B------:R-:W-:Y:S01]  /*2220*/  BPT.TRAP 0x1 ;  /* 0x000000040000795c */ /* 0x000fe20000300000 */
.L_x_25:
[----:B------:R-:W0:Y:S01]  /*2230*/  S2UR UR12, SR_CgaCtaId ;  /* 0x00000000000c79c3 */ /* 0x000e220000008800 */
[----:B------:R-:W-:Y:S01]  /*2240*/  UMOV UR10, 0x400 ;  /* 0x00000400000a7882 */ /* 0x000fe20000000000 */
[----:B------:R-:W-:Y:S01]  /*2250*/  SHF.L.U32 R140, R144, 0x1f, RZ ;  /* 0x0000001f908c7819 */ /* 0x000fe200000006ff */
[----:B0-----:R-:W-:-:S04]  /*2260*/  ULEA UR10, UR12, UR10, 0x18 ;  /* 0x0000000a0c0a7291 */ /* 0x001fc8000f8ec03f */
[----:B------:R-:W-:-:S09]  /*2270*/  ULEA UR12, UR18, UR10, 0x3 ;  /* 0x0000000a120c7291 */ /* 0x000fd2000f8e183f */
[----:B------:R0:W1:Y:S01]  /*2280*/  SYNCS.PHASECHK.TRANS64.TRYWAIT P0, [UR12], R140 ;  /* 0x0000008cff0075a7 */ /* 0x000062000800014c */
[----:B------:R-:W-:Y:S05]  /*2290*/  @!P1 BRA `(.L_x_26) ;  /* 0x0000000000049947 */ /* 0x000fea0003800000 */
[----:B------:R-:W-:Y:S01]  /*22a0*/  BPT.TRAP 0x1 ;  /* 0x000000040000795c */ /* 0x000fe20000300000 */
.L_x_26:
[----:B-1----:R-:W-:Y:S05]  /*22b0*/  @P0 BRA `(.L_x_27) ;  /* 0x0000000000080947 */ /* 0x002fea0003800000 */
[----:B------:R-:W1:Y:S02]  /*22c0*/  SYNCS.PHASECHK.TRANS64.TRYWAIT P0, [UR12], R140 ;  /* 0x0000008cff0075a7 */ /* 0x000e64000800014c */
[----:B-1----:R-:W-:Y:S05]  /*22d0*/  @!P0 BRA `(.L_x_28) ;  /* 0x0000007800588947 */ /* 0x002fea0003800000 */
.L_x_27:
[----:B------:R-:W-:Y:S01]  /*22e0*/  UIADD3 UR12, UR10, 0x1c200, URZ ;  /* 0x0001c2000a0c7890 */ /* 0x000fe2000fffe03f */
[----:B------:R-:W-:Y:S01]  /*22f0*/  WARPGROUP.ARRIVE ;  /* 0x00000000000079c5 */ /* 0x000fe20000000000 */
[----:B------:R-:W-:Y:S02]  /*2300*/  UISETP.NE.AND UP0, UPT, UR7, URZ, UPT ;  /* 0x0000003f0700728c */ /* 0x000fe4000bf05270 */
[----:B------:R-:W-:Y:S02]  /*2310*/  USHF.R.U32.HI UR12, URZ, 0x4, UR12 ;  /* 0x000000043f0c7899 */ /* 0x000fe4000801160c */
[----:B------:R-:W-:Y:S02]  /*2320*/  USEL UR8, UR8, URZ, !UP0 ;  /* 0x0000003f08087287 */ /* 0x000fe4000c000000 */
[----:B------:R-:W-:Y:S02]  /*2330*/  ULOP3.LUT UR7, UR12, 0x3fff, URZ, 0xc0, !UPT ;  /* 0x00003fff0c077892 */ /* 0x000fe4000f8ec03f */
[----:B------:R-:W-:-:S02]  /*2340*/  ULOP3.LUT UR12, UR11, 0x10000, URZ, 0xfc, !UPT ;  /* 0x000100000b0c7892 */ /* 0x000fc4000f8efc3f */
[----:B------:R-:W-:Y:S02]  /*2350*/  ULOP3.LUT UR7, UR7, 0x10000, URZ, 0xfc, !UPT ;  /* 0x0001000007077892 */ /* 0x000fe4000f8efc3f */
[----:B------:R-:W-:Y:S02]  /*2360*/  UISETP.NE.U32.AND UP0, UPT, UR8, URZ, UPT ;  /* 0x0000003f0800728c */ /* 0x000fe4000bf05070 */
[----:B------:R-:W-:Y:S02]  /*2370*/  ULEA UR12, UR18, UR12, 0x9 ;  /* 0x0000000c120c7291 */ /* 0x000fe4000f8e483f */
[----:B------:R-:W-:Y:S01]  /*2380*/  ULEA UR14, UR18, UR7, 0x9 ;  /* 0x00000007120e7291 */ /* 0x000fe2000f8e483f */
[----:B------:R-:W-:Y:S01]  /*2390*/  UMOV UR13, 0x80000020 ;  /* 0x80000020000d7882 */ /* 0x000fe20000000000 */
[----:B------:R-:W-:Y:S01]  /*23a0*/  UMOV UR15, 0x80000020 ;  /* 0x80000020000f7882 */ /* 0x000fe20000000000 */
[----:B------:R-:W-:-:S06]  /*23b0*/  UIADD3 UR6, UR6, 0x2, URZ ;  /* 0x0000000206067890 */ /* 0x000fcc000fffe03f */
[----:B------:R-:W-:Y:S01]  /*23c0*/  QGMMA.64x128x32.F32.E4M3.E4M3 R24, gdesc[UR12], R24, UP0 ;  /* 0x01e000000c1879f3 */ /* 0x000fe2000bf00818 */
[----:B------:R-:W-:Y:S02]  /*23d0*/  UIADD3 UR12, UR12, 0x2, URZ ;  /* 0x000000020c0c7890 */ /* 0x000fe4000fffe03f */
[----:B------:R-:W-:Y:S01]  /*23e0*/  UIADD3 UR14, UR14, 0x2, URZ ;  /* 0x000000020e0e7890 */ /* 0x000fe2000fffe03f */
[----:B------:R-:W-:Y:S01]  /*23f0*/  UMOV UR13, 0x80000020 ;  /* 0x80000020000d7882 */ /* 0x000fe20000000000 */
[----:B------:R-:W-:Y:S01]  /*2400*/  UMOV UR15, 0x80000020 ;  /* 0x80000020000f7882 */ /* 0x000fe20000000000 */
[----:B------:R-:W-:-:S04]  /*2410*/  UISETP.NE.AND UP0, UPT, UR6, UR19, UPT ;  /* 0x000000130600728c */ /* 0x000fc8000bf05270 */
[----:B------:R-:W-:-:S06]  /*2420*/  USEL UR7, URZ, 0x1, UP0 ;  /* 0x000000013f077887 */ /* 0x000fcc0008000000 */
[----:B------:R-:W-:Y:S01]  /*2430*/  ISETP.NE.AND P0, PT, RZ, UR7, PT ;  /* 0x00000007ff007c0c */ /* 0x000fe2000bf05270 */
[----:B------:R-:W-:Y:S03]  /*2440*/  QGMMA.64x128x32.F32.E4M3.E4M3 R24, gdesc[UR12], R24, gsb0 ;  /* 0x01e000000c1879f3 */ /* 0x000fe60008000818 */
[----:B------:R-:W-:-:S09]  /*2450*/  WARPGROUP.DEPBAR.LE gsb0, 0x1 ;  /* 0x00008000000079c5 */ /* 0x000fd20000010100 */
[----:B------:R-:W-:Y:S05]  /*2460*/  @!P0 BRA `(.L_x_29) ;  /* 0x0000000400088947 */ /* 0x000fea0003800000 */
[----:B------:R-:W-:Y:S02]  /*2470*/  WARPGROUP.DEPBAR.LE gsb0, 0x0 ;  /* 0x00008000000079c5 */ /* 0x000fe40000010000 */
[----:B------:R-:W-:-:S01]  /*2480*/  FADD R143, R24, R143 ;  /* 0x0000008f188f7221 */ /* 0x000fc20000000000 */
[----:B------:R-:W-:Y:S01]  /*2490*/  FADD R138, R25, R138 ;  /* 0x0000008a198a7221 */ /* 0x000fe20000000000 */
        /* <DEDUP_REMOVED lines=62> */
[----:B------:R-:W-:-:S06]  /*2880*/  UMOV UR6, URZ ;  /* 0x0000003f00067c82 */ /* 0x000fcc0008000000 */
.L_x_29:
[----:B------:R-:W-:Y:S05]  /*2890*/  @!P1 BRA `(.L_x_30) ;  /* 0x0000000000049947 */ /* 0x000fea0003800000 */
[----:B------:R-:W-:Y:S01]  /*28a0*/  BPT.TRAP 0x1 ;  /* 0x000000040000795c */ /* 0x000fe20000300000 */
.L_x_30:
[----:B------:R-:W-:-:S13]  /*28b0*/  ISETP.NE.AND P0, PT, R6, RZ, PT ;  /* 0x000000ff0600720c */ /* 0x000fda0003f05270 */
[----:B01----:R-:W-:-:S05]  /*28c0*/  @P0 LEA R140, R13, UR10, 0x3 ;  /* 0x0000000a0d8c0c11 */ /* 0x003fca000f8e18ff */
[----:B------:R-:W-:-:S05]  /*28d0*/  @P0 VIADD R140, R140, 0x70 ;  /* 0x000000708c8c0836 */ /* 0x000fca0000000000 */
[----:B------:R-:W-:-:S04]  /*28e0*/  @P0 PRMT R140, R5, 0x654, R140 ;  /* 0x00000654058c0816 */ /* 0x000fc8000000008c */
[----:B------:R0:W-:Y:S01]  /*28f0*/  @P0 SYNCS.ARRIVE.TRANS64.RED.A1T0 RZ, [R140+URZ], RZ ;  /* 0x000000ff8cff09a7 */ /* 0x0001e2000810043f */
[----:B------:R-:W-:-:S13]  /*2900*/  ISETP.GT.U32.AND P0, PT, R4, 0x1, PT ;  /* 0x000000010400780c */ /* 0x000fda0003f04070 */
[----:B0-----:R-:W-:Y:S05]  /*2910*/  @P0 BRA `(.L_x_31) ;  /* 0x0000000000040947 */ /* 0x001fea0003800000 */
[----:B------:R-:W-:Y:S01]  /*2920*/  BPT.TRAP 0x1 ;  /* 0x000000040000795c */ /* 0x000fe20000300000 */
.L_x_31:
[----:B------:R-:W-:Y:S01]  /*2930*/  UIADD3 UR18, UR18, 0x1, URZ ;  /* 0x0000000112127890 */ /* 0x000fe2000fffe03f */
[C---:B------:R-:W-:Y:S01]  /*2940*/  ISETP.GT.AND P1, PT, R12.reuse, 0x1, PT ;  /* 0x000000010c00780c */ /* 0x040fe20003f24270 */
[----:B------:R-:W-:Y:S02]  /*2950*/  VIADD R13, R13, 0x1 ;  /* 0x000000010d0d7836 */ /* 0x000fe40000000000 */
[----:B------:R-:W-:Y:S01]  /*2960*/  UISETP.NE.AND UP0, UPT, UR18, 0xe, UPT ;  /* 0x0000000e1200788c */ /* 0x000fe2000bf05270 */
[----:B------:R-:W-:Y:S02]  /*2970*/  VIADD R12, R12, 0xffffffff ;  /* 0xffffffff0c0c7836 */ /* 0x000fe40000000000 */
[C---:B------:R-:W-:Y:S01]  /*2980*/  ISETP.NE.AND P0, PT, R13.reuse, 0xe, PT ;  /* 0x0000000e0d00780c */ /* 0x040fe20003f05270 */
[----:B------:R-:W-:Y:S02]  /*2990*/  USEL UR8, URZ, 0x1, UP0 ;  /* 0x000000013f087887 */ /* 0x000fe40008000000 */
[----:B------:R-:W-:Y:S01]  /*29a0*/  USEL UR18, UR18, URZ, UP0 ;  /* 0x0000003f12127287 */ /* 0x000fe20008000000 */
[----:B------:R-:W-:-:S03]  /*29b0*/  SEL R13, R13, RZ, P0 ;  /* 0x000000ff0d0d7207 */ /* 0x000fc60000000000 */
[----:B------:R-:W-:Y:S01]  /*29c0*/  LOP3.LUT R144, R144, UR8, RZ, 0x3c, !PT ;  /* 0x0000000890907c12 */ /* 0x000fe2000f8e3cff */
[----:B------:R-:W-:Y:S01]  /*29d0*/  UMOV UR8, 0x1 ;  /* 0x0000000100087882 */ /* 0x000fe20000000000 */
[----:B------:R-:W-:Y:S06]  /*29e0*/  @P1 BRA `(.L_x_32) ;  /* 0xfffffff800041947 */ /* 0x000fec000383ffff */
.L_x_24:
[----:B------:R-:W-:Y:S01]  /*29f0*/  UISETP.NE.AND UP0, UPT, UR6, URZ, UPT ;  /* 0x0000003f0600728c */ /* 0x000fe2000bf05270 */
[----:B01----:R-:W0:Y:S03]  /*2a00*/  LDC R12, c[0x0][0x28c] ;  /* 0x0000a300ff0c7b82 */ /* 0x003e260000000800 */
[----:B------:R-:W-:-:S06]  /*2a10*/  USEL UR6, URZ, 0x1, !UP0 ;  /* 0x000000013f067887 */ /* 0x000fcc000c000000 */
[----:B------:R-:W-:Y:S02]  /*2a20*/  ISETP.NE.AND P0, PT, RZ, UR6, PT ;  /* 0x00000006ff007c0c */ /* 0x000fe4000bf05270 */
[----:B0-----:R-:W-:-:S11]  /*2a30*/  ISETP.GE.AND P1, PT, R12, 0x1, PT ;  /* 0x000000010c00780c */ /* 0x001fd60003f26270 */
[----:B------:R-:W-:Y:S05]  /*2a40*/  @!P0 BRA `(.L_x_33) ;  /* 0x0000000400048947 */ /* 0x000fea0003800000 */
[----:B------:R-:W-:Y:S02]  /*2a50*/  WARPGROUP.DEPBAR.LE gsb0, 0x0 ;  /* 0x00008000000079c5 */ /* 0x000fe40000010000 */
[----:B------:R-:W-:Y:S01]  /*2a60*/  FADD R143, R24, R143 ;  /* 0x0000008f188f7221 */ /* 0x000fe20000000000 */
        /* <DEDUP_REMOVED lines=62> */
[----:B------:R-:W-:-:S07]  /*2e50*/  FADD R16, R16, R87 ;  /* 0x0000005710107221 */ /* 0x000fce0000000000 */
.L_x_33:
[----:B------:R-:W-:Y:S02]  /*2e60*/  WARPGROUP.DEPBAR.LE gsb0, 0x0 ;  /* 0x00008000000079c5 */ /* 0x000fe40000010000 */
[----:B------:R-:W-:Y:S05]  /*2e70*/  @!P1 BRA `(.L_x_34) ;  /* 0x0000000000589947 */ /* 0x000fea0003800000 */
[----:B------:R-:W-:-:S13]  /*2e80*/  ISETP.NE.AND P0, PT, R142, 0x3, PT ;  /* 0x000000038e00780c */ /* 0x000fda0003f05270 */
[----:B------:R-:W-:Y:S05]  /*2e90*/  @!P0 BRA `(.L_x_35) ;  /* 0x0000000000048947 */ /* 0x000fea0003800000 */
[----:B------:R-:W-:Y:S01]  /*2ea0*/  BPT.TRAP 0x1 ;  /* 0x000000040000795c */ /* 0x000fe20000300000 */
.L_x_35:
[----:B------:R-:W-:Y:S01]  /*2eb0*/  ISETP.NE.AND P0, PT, R6, RZ, PT ;  /* 0x000000ff0600720c */ /* 0x000fe20003f05270 */
[----:B------:R-:W-:Y:S01]  /*2ec0*/  BSSY B0, `(.L_x_36) ;  /* 0x000000f000007945 */ /* 0x000fe20003800000 */
[----:B------:R-:W-:-:S11]  /*2ed0*/  ISETP.GT.U32.AND P1, PT, R4, 0x1, PT ;  /* 0x000000010400780c */ /* 0x000fd60003f24070 */
[----:B------:R-:W-:Y:S05]  /*2ee0*/  @!P0 BRA `(.L_x_37) ;  /* 0x0000000000308947 */ /* 0x000fea0003800000 */
[----:B------:R-:W-:-:S04]  /*2ef0*/  UISETP.LT.AND UP0, UPT, UR9, 0x1, UPT ;  /* 0x000000010900788c */ /* 0x000fc8000bf01270 */
[----:B------:R-:W-:-:S04]  /*2f00*/  USEL UR8, UR9, 0x1, UP0 ;  /* 0x0000000109087887 */ /* 0x000fc80008000000 */
[----:B------:R-:W-:-:S04]  /*2f10*/  UIADD3 UR8, UR5, UR9, -UR8 ;  /* 0x0000000905087290 */ /* 0x000fc8000fffe808 */
[----:B------:R-:W-:-:S04]  /*2f20*/  USHF.R.U32.HI UR6, URZ, 0x1, UR8 ;  /* 0x000000013f067899 */ /* 0x000fc80008011608 */
[----:B------:R-:W-:-:S04]  /*2f30*/  UIMAD.WIDE.U32 UR6, UR6, -0x6db6db6d, URZ ;  /* 0x92492493060678a5 */ /* 0x000fc8000f8e003f */
[----:B------:R-:W-:-:S04]  /*2f40*/  USHF.R.U32.HI UR6, URZ, 0x2, UR7 ;  /* 0x000000023f067899 */ /* 0x000fc80008011607 */
[----:B------:R-:W-:-:S04]  /*2f50*/  UIMAD UR8, UR6, -0xe, UR8 ;  /* 0xfffffff2060878a4 */ /* 0x000fc8000f8e0208 */
[----:B------:R-:W-:-:S04]  /*2f60*/  ULEA UR8, UR8, UR10, 0x3 ;  /* 0x0000000a08087291 */ /* 0x000fc8000f8e183f */
[----:B------:R-:W-:-:S06]  /*2f70*/  UIADD3 UR8, UR8, 0x70, URZ ;  /* 0x0000007008087890 */ /* 0x000fcc000fffe03f */
[----:B------:R-:W-:-:S05]  /*2f80*/  IMAD.U32 R12, RZ, RZ, UR8 ;  /* 0x00000008ff0c7e24 */ /* 0x000fca000f8e00ff */
[----:B------:R-:W-:-:S04]  /*2f90*/  PRMT R12, R5, 0x654, R12 ;  /* 0x00000654050c7816 */ /* 0x000fc8000000000c */
[----:B------:R0:W-:Y:S03]  /*2fa0*/  SYNCS.ARRIVE.TRANS64.RED.A1T0 RZ, [R12+URZ], RZ ;  /* 0x000000ff0cff79a7 */ /* 0x0001e6000810043f */
.L_x_37:
[----:B------:R-:W-:Y:S05]  /*2fb0*/  BSYNC B0 ;  /* 0x0000000000007941 */ /* 0x000fea0003800000 */
.L_x_36:
[----:B------:R-:W-:Y:S05]  /*2fc0*/  @P1 BRA `(.L_x_34) ;  /* 0x0000000000041947 */ /* 0x000fea0003800000 */
[----:B------:R-:W-:Y:S01]  /*2fd0*/  BPT.TRAP 0x1 ;  /* 0x000000040000795c */ /* 0x000fe20000300000 */
.L_x_34:
[----:B------:R-:W1:Y:S01]  /*2fe0*/  LDC R26, c[0x0][0x288] ;  /* 0x0000a200ff1a7b82 */ /* 0x000e620000000800 */
[--C-:B0-----:R-:W-:Y:S01]  /*2ff0*/  SHF.R.U32.HI R12, RZ, 0x2, R0.reuse ;  /* 0x00000002ff0c7819 */ /* 0x101fe20000011600 */
[----:B------:R-:W-:Y:S01]  /*3000*/  IMAD.SHL.U32 R29, R11, 0x80, RZ ;  /* 0x000000800b1d7824 */ /* 0x000fe200078e00ff */
[----:B------:R-:W-:Y:S01]  /*3010*/  SHF.R.U32.HI R25, RZ, 0x7, R0 ;  /* 0x00000007ff197819 */ /* 0x000fe20000011600 */
[----:B------:R-:W-:Y:S01]  /*3020*/  UIADD3 UR5, UR9, UR5, URZ ;  /* 0x0000000509057290 */ /* 0x000fe2000fffe03f */
[----:B------:R-:W-:Y:S01]  /*3030*/  LOP3.LUT R13, R12, 0x7, RZ, 0xc0, !PT ;  /* 0x000000070c0d7812 */ /* 0x000fe200078ec0ff */
[----:B------:R-:W-:Y:S01]  /*3040*/  IMAD.SHL.U32 R31, R10, 0x80, RZ ;  /* 0x000000800a1f7824 */ /* 0x000fe200078e00ff */
[----:B------:R-:W-:Y:S01]  /*3050*/  LOP3.LUT R12, R25, 0x1, RZ, 0xc0, !PT ;  /* 0x00000001190c7812 */ /* 0x000fe200078ec0ff */
[----:B------:R-:W-:Y:S01]  /*3060*/  UISETP.GT.U32.AND UP0, UPT, UR5, 0xd, UPT ;  /* 0x0000000d0500788c */ /* 0x000fe2000bf04070 */
[----:B------:R-:W-:Y:S01]  /*3070*/  LOP3.LUT R24, R0, 0x60, RZ, 0xc0, !PT ;  /* 0x0000006000187812 */ /* 0x000fe200078ec0ff */
[----:B------:R-:W-:Y:S01]  /*3080*/  ULDC UR12, c[0x0][0x284] ;  /* 0x0000a100000c7ab9 */ /* 0x000fe20000000800 */
[----:B------:R-:W-:Y:S01]  /*3090*/  USHF.R.U32.HI UR6, URZ, 0x1, UR5 ;  /* 0x000000013f067899 */ /* 0x000fe20008011605 */
[----:B------:R-:W-:Y:S01]  /*30a0*/  IMAD.SHL.U32 R30, R12, 0x40, RZ ;  /* 0x000000400c1e7824 */ /* 0x000fe200078e00ff */
[----:B------:R-:W-:Y:S01]  /*30b0*/  SHF.R.U32.HI R28, RZ, 0x1, R24 ;  /* 0x00000001ff1c7819 */ /* 0x000fe20000011618 */
[----:B------:R-:W-:Y:S01]  /*30c0*/  UISETP.LT.U32.AND UP0, UPT, UR9, 0xe, UP0 ;  /* 0x0000000e0900788c */ /* 0x000fe20008701070 */
[----:B------:R-:W-:Y:S01]  /*30d0*/  LOP3.LUT R24, R0, 0x3, RZ, 0xc0, !PT ;  /* 0x0000000300187812 */ /* 0x000fe200078ec0ff */
[----:B------:R-:W-:Y:S01]  /*30e0*/  UISETP.GE.U32.AND UP1, UPT, UR9, 0xe, UPT ;  /* 0x0000000e0900788c */ /* 0x000fe2000bf26070 */
[--C-:B------:R-:W-:Y:S01]  /*30f0*/  IADD3 R25, RZ, -R28, -R13.reuse ;  /* 0x8000001cff197210 */ /* 0x100fe20007ffe80d */
[----:B------:R-:W-:Y:S01]  /*3100*/  UIMAD.WIDE.U32 UR6, UR6, -0x6db6db6d, URZ ;  /* 0x92492493060678a5 */ /* 0x000fe2000f8e003f */
[----:B------:R-:W-:Y:S01]  /*3110*/  LOP3.LUT R13, R30, 0x40, R13, 0xe2, !PT ;  /* 0x000000401e0d7812 */ /* 0x000fe200078ee20d */
[----:B------:R-:W-:Y:S01]  /*3120*/  USEL UR8, URZ, 0x1, !UP0 ;  /* 0x000000013f087887 */ /* 0x000fe2000c000000 */
[----:B------:R-:W-:Y:S01]  /*3130*/  SHF.R.S32.HI R34, RZ, 0x1f, R7 ;  /* 0x0000001fff227819 */ /* 0x000fe20000011407 */
[----:B------:R-:W-:Y:S01]  /*3140*/  IMAD R12, R12, -0x40, R25 ;  /* 0xffffffc00c0c7824 */ /* 0x000fe200078e0219 */
[----:B------:R-:W-:Y:S01]  /*3150*/  ULDC.64 UR10, c[0x0][0x5d0] ;  /* 0x00017400000a7ab9 */ /* 0x000fe20000000a00 */
[----:B-1----:R-:W-:Y:S01]  /*3160*/  IMAD R30, R24, -0x2, R26 ;  /* 0xfffffffe181e7824 */ /* 0x002fe200078e021a */
[----:B------:R-:W-:Y:S01]  /*3170*/  ISETP.GE.AND P0, PT, R29, R26, PT ;  /* 0x0000001a1d00720c */ /* 0x000fe20003f06270 */
[----:B------:R-:W-:Y:S01]  /*3180*/  IMAD.SHL.U32 R24, R0, 0x2, RZ ;  /* 0x0000000200187824 */ /* 0x000fe200078e00ff */
[----:B------:R-:W-:Y:S01]  /*3190*/  USHF.R.U32.HI UR6, URZ, 0x2, UR7 ;  /* 0x000000023f067899 */ /* 0x000fe20008011607 */
[----:B------:R-:W-:Y:S01]  /*31a0*/  IMAD R32, R34, UR10, RZ ;  /* 0x0000000a22207c24 */ /* 0x000fe2000f8e02ff */
[----:B------:R-:W-:Y:S01]  /*31b0*/  ISETP.GE.OR P0, PT, R31, UR12, P0 ;  /* 0x0000000c1f007c0c */ /* 0x000fe20008706670 */
[----:B------:R-:W-:Y:S01]  /*31c0*/  ULOP3.LUT UR4, UR4, UR8, URZ, 0x3c, !UPT ;  /* 0x0000000804047292 */ /* 0x000fe2000f8e3c3f */
[----:B------:R-:W-:Y:S01]  /*31d0*/  LOP3.LUT R24, R29, 0x6, R24, 0xf8, !PT ;  /* 0x000000061d187812 */ /* 0x000fe200078ef818 */
[----:B------:R-:W-:Y:S01]  /*31e0*/  IMAD.WIDE R26, R10, 0x80, RZ ;  /* 0x000000800a1a7825 */ /* 0x000fe200078e02ff */
[----:B------:R-:W-:Y:S01]  /*31f0*/  UIMAD UR5, UR6, -0xe, UR5 ;  /* 0xfffffff2060578a4 */ /* 0x000fe2000f8e0205 */
[----:B------:R-:W-:Y:S01]  /*3200*/  IADD3 R36, -R31, UR12, R12 ;  /* 0x0000000c1f247c10 */ /* 0x000fe2000fffe10c */
[----:B------:R-:W-:Y:S01]  /*3210*/  @UP1 ULOP3.LUT UR4, UR4, 0x1, UR6, 0x78, !UPT ;  /* 0x0000000104041892 */ /* 0x000fe2000f8e7806 */
[----:B------:R-:W-:Y:S01]  /*3220*/  SHF.R.S32.HI R25, RZ, 0x1f, R24 ;  /* 0x0000001fff197819 */ /* 0x000fe20000011418 */
[----:B------:R-:W-:Y:S01]  /*3230*/  IMAD R33, R7, UR11, R32 ;  /* 0x0000000b07217c24 */ /* 0x000fe2000f8e0220 */
[----:B------:R-:W-:Y:S01]  /*3240*/  LOP3.LUT R35, R26, R13, R28, 0xfe, !PT ;  /* 0x0000000d1a237212 */ /* 0x000fe200078efe1c */
[----:B------:R-:W-:-:S02]  /*3250*/  IMAD.IADD R29, R30, 0x1, -R29 ;  /* 0x000000011e1d7824 */ /* 0x000fc400078e0a1d */
[----:B------:R-:W-:-:S04]  /*3260*/  IMAD.WIDE.U32 R10, R7, UR10, R24 ;  /* 0x0000000a070a7c25 */ /* 0x000fc8000f8e0018 */
[----:B------:R-:W-:Y:S02]  /*3270*/  IMAD.IADD R11, R11, 0x1, R33 ;  /* 0x000000010b0b7824 */ /* 0x000fe400078e0221 */
[----:B------:R-:W-:Y:S01]  /*3280*/  IMAD.MOV.U32 R28, RZ, RZ, -0x1 ;  /* 0xffffffffff1c7424 */ /* 0x000fe200078e00ff */
[----:B------:R-:W-:Y:S06]  /*3290*/  @P0 BRA `(.L_x_38) ;  /* 0x0000004400a40947 */ /* 0x000fec0003800000 */
[----:B------:R-:W0:Y:S01]  /*32a0*/  LDC.64 R32, c[0x0][0x5c8] ;  /* 0x00017200ff207b82 */ /* 0x000e220000000a00 */
[----:B------:R-:W-:Y:S01]  /*32b0*/  ULDC.64 UR6, c[0x0][0x5c0] ;  /* 0x0001700000067ab9 */ /* 0x000fe20000000a00 */
[----:B------:R-:W-:Y:S01]  /*32c0*/  BSSY B0, `(.L_x_38) ;  /* 0x0000466000007945 */ /* 0x000fe20003800000 */
[-C--:B0-----:R-:W-:Y:S02]  /*32d0*/  IMAD R12, R27, R32.reuse, RZ ;  /* 0x000000201b0c7224 */ /* 0x081fe400078e02ff */
[----:B------:R-:W-:-:S04]  /*32e0*/  IMAD.WIDE.U32 R10, R35, R32, R10 ;  /* 0x00000020230a7225 */ /* 0x000fc800078e000a */
[----:B------:R-:W-:Y:S01]  /*32f0*/  IMAD R31, R35, R33, R12 ;  /* 0x00000021231f7224 */ /* 0x000fe200078e020c */
[----:B------:R-:W-:Y:S02]  /*3300*/  LEA R13, P0, R32, R10, 0x3 ;  /* 0x0000000a200d7211 */ /* 0x000fe400078018ff */
[----:B------:R-:W-:Y:S01]  /*3310*/  IADD3 R12, P1, R10, UR6, RZ ;  /* 0x000000060a0c7c10 */ /* 0x000fe2000ff3e0ff */
[----:B------:R-:W-:Y:S01]  /*3320*/  IMAD.IADD R31, R11, 0x1, R31 ;  /* 0x000000010b1f7824 */ /* 0x000fe200078e021f */
[----:B------:R-:W-:-:S04]  /*3330*/  IADD3 R10, P3, R13, UR6, RZ ;  /* 0x000000060d0a7c10 */ /* 0x000fc8000ff7e0ff */
[----:B------:R-:W-:Y:S02]  /*3340*/  LEA.HI.X R11, R32, R31, R33, 0x3, P0 ;  /* 0x0000001f200b7211 */ /* 0x000fe400000f1c21 */
[----:B---3-5:R-:W-:Y:S02]  /*3350*/  FSETP.NEU.AND P0, PT, R9, RZ, PT ;  /* 0x000000ff0900720b */ /* 0x028fe40003f0d000 */
[----:B------:R-:W-:Y:S02]  /*3360*/  IADD3.X R13, R31, UR7, RZ, P1, !PT ;  /* 0x000000071f0d7c10 */ /* 0x000fe40008ffe4ff */
[----:B------:R-:W-:-:S09]  /*3370*/  IADD3.X R11, R11, UR7, RZ, P3, !PT ;  /* 0x000000070b0b7c10 */ /* 0x000fd20009ffe4ff */
[----:B------:R-:W-:Y:S05]  /*3380*/  @!P0 BRA `(.L_x_39) ;  /* 0x00000034005c8947 */ /* 0x000fea0003800000 */
[----:B------:R-:W-:Y:S01]  /*3390*/  ULDC.64 UR6, c[0x0][0x5b8] ;  /* 0x00016e0000067ab9 */ /* 0x000fe20000000a00 */
[----:B------:R-:W-:Y:S01]  /*33a0*/  ISETP.GE.AND P0, PT, R36, 0x1, PT ;  /* 0x000000012400780c */ /* 0x000fe20003f06270 */
[----:B------:R-:W-:Y:S01]  /*33b0*/  IMAD R32, R34, UR6, RZ ;  /* 0x0000000622207c24 */ /* 0x000fe2000f8e02ff */
[----:B------:R-:W-:Y:S01]  /*33c0*/  ULDC.64 UR10, c[0x0][0x5a8] ;  /* 0x00016a00000a7ab9 */ /* 0x000fe20000000a00 */
[----:B------:R-:W-:Y:S01]  /*33d0*/  IMAD.WIDE.U32 R30, R7, UR6, R24 ;  /* 0x00000006071e7c25 */ /* 0x000fe2000f8e0018 */
[----:B------:R-:W-:Y:S01]  /*33e0*/  ISETP.LT.OR P4, PT, R29, 0x1, !P0 ;  /* 0x000000011d00780c */ /* 0x000fe20004781670 */
[----:B------:R-:W-:Y:S02]  /*33f0*/  BSSY B1, `(.L_x_40) ;  /* 0x000000c000017945 */ /* 0x000fe40003800000 */
[----:B------:R-:W-:Y:S01]  /*3400*/  IMAD R7, R7, UR7, R32 ;  /* 0x0000000707077c24 */ /* 0x000fe2000f8e0220 */
[----:B------:R-:W-:-:S03]  /*3410*/  ULDC.64 UR6, c[0x0][0x5b0] ;  /* 0x00016c0000067ab9 */ /* 0x000fc60000000a00 */
[----:B------:R-:W-:Y:S02]  /*3420*/  IMAD.IADD R31, R31, 0x1, R7 ;  /* 0x000000011f1f7824 */ /* 0x000fe400078e0207 */
[----:B------:R-:W-:Y:S02]  /*3430*/  IMAD R7, R27, UR6, RZ ;  /* 0x000000061b077c24 */ /* 0x000fe4000f8e02ff */
[----:B------:R-:W-:-:S04]  /*3440*/  IMAD.WIDE.U32 R24, R35, UR6, R30 ;  /* 0x0000000623187c25 */ /* 0x000fc8000f8e001e */
[----:B------:R-:W-:Y:S01]  /*3450*/  IMAD R7, R35, UR7, R7 ;  /* 0x0000000723077c24 */ /* 0x000fe2000f8e0207 */
[----:B------:R-:W-:-:S04]  /*3460*/  IADD3 R24, P1, R24, UR10, RZ ;  /* 0x0000000a18187c10 */ /* 0x000fc8000ff3e0ff */
[--C-:B------:R-:W-:Y:S02]  /*3470*/  IADD3.X R25, R25, UR11, R7.reuse, P1, !PT ;  /* 0x0000000b19197c10 */ /* 0x100fe40008ffe407 */
[----:B------:R-:W-:Y:S01]  /*3480*/  PRMT R7, RZ, 0x7610, R7 ;  /* 0x00007610ff077816 */ /* 0x000fe20000000007 */
[----:B------:R-:W-:Y:S06]  /*3490*/  @P4 BRA `(.L_x_41) ;  /* 0x0000000000044947 */ /* 0x000fec0003800000 */
[----:B------:R0:W5:Y:S02]  /*34a0*/  LDG.E.U8 R7, desc[UR16][R24.64] ;  /* 0x0000001018077981 */ /* 0x000164000c1e1100 */
.L_x_41:
[----:B------:R-:W-:Y:S05]  /*34b0*/  BSYNC B1 ;  /* 0x0000000000017941 */ /* 0x000fea0003800000 */
.L_x_40:
[----:B-----5:R-:W-:Y:S01]  /*34c0*/  LOP3.LUT R7, R7, 0xff, RZ, 0xc0, !PT ;  /* 0x000000ff07077812 */ /* 0x020fe200078ec0ff */
[----:B------:R-:W-:Y:S01]  /*34d0*/  BSSY B1, `(.L_x_42) ;  /* 0x000000b000017945 */ /* 0x000fe20003800000 */
[----:B------:R-:W-:Y:S02]  /*34e0*/  ISETP.LT.OR P3, PT, R29, 0x2, !P0 ;  /* 0x000000021d00780c */ /* 0x000fe40004761670 */
[----:B------:R-:W-:-:S05]  /*34f0*/  F2FP.F16.E4M3.UNPACK_B R7, R7 ;  /* 0x00000007ff07723e */ /* 0x000fca00020006ff */
[----:B------:R-:W-:Y:S01]  /*3500*/  HADD2.F32 R32, -RZ, R7.H0_H0 ;  /* 0x20000007ff207230 */ /* 0x000fe20000004100 */
[----:B------:R-:W-:-:S04]  /*3510*/  PRMT R7, RZ, 0x7610, R7 ;  /* 0x00007610ff077816 */ /* 0x000fc80000000007 */
[----:B------:R-:W-:-:S04]  /*3520*/  FMUL R32, R32, R9 ;  /* 0x0000000920207220 */ /* 0x000fc80000400000 */
[----:B--2---:R-:W-:-:S05]  /*3530*/  FFMA R32, R143, R8, R32 ;  /* 0x000000088f207223 */ /* 0x004fca0000000020 */
[----:B------:R-:W-:-:S05]  /*3540*/  F2FP.SATFINITE.E4M3.F32.PACK_AB_MERGE_C R33, RZ, R32, RZ ;  /* 0x00000020ff21723e */ /* 0x000fca00048070ff */
[----:B------:R1:W-:Y:S01]  /*3550*/  @!P4 STG.E.U8 desc[UR16][R12.64], R33 ;  /* 0x000000210c00c986 */ /* 0x0003e2000c101110 */
[----:B------:R-:W-:Y:S05]  /*3560*/  @P3 BRA `(.L_x_43) ;  /* 0x0000000000043947 */ /* 0x000fea0003800000 */
[----:B------:R2:W5:Y:S02]  /*3570*/  LDG.E.U8 R7, desc[UR16][R24.64+0x1] ;  /* 0x0000011018077981 */ /* 0x000564000c1e1100 */
.L_x_43:
[----:B------:R-:W-:Y:S05]  /*3580*/  BSYNC B1 ;  /* 0x0000000000017941 */ /* 0x000fea0003800000 */
.L_x_42:
[----:B-----5:R-:W-:Y:S01]  /*3590*/  LOP3.LUT R7, R7, 0xff, RZ, 0xc0, !PT ;  /* 0x000000ff07077812 */ /* 0x020fe200078ec0ff */
[----:B------:R-:W-:Y:S01]  /*35a0*/  BSSY B1, `(.L_x_44) ;  /* 0x0000013000017945 */ /* 0x000fe20003800000 */
[----:B-1----:R-:W-:Y:S02]  /*35b0*/  IADD3 R33, P1, R35, 0x8, RZ ;  /* 0x0000000823217810 */ /* 0x002fe40007f3e0ff */
[----:B------:R-:W-:-:S03]  /*35c0*/  F2FP.F16.E4M3.UNPACK_B R7, R7 ;  /* 0x00000007ff07723e */ /* 0x000fc600020006ff */
[----:B------:R-:W-:Y:S01]  /*35d0*/  IMAD.X R27, RZ, RZ, R27, P1 ;  /* 0x000000ffff1b7224 */ /* 0x000fe200008e061b */
[----:B------:R-:W-:Y:S01]  /*35e0*/  ISETP.GE.AND P1, PT, R36, 0x9, PT ;  /* 0x000000092400780c */ /* 0x000fe20003f26270 */
[----:B------:R-:W-:Y:S02]  /*35f0*/  HADD2.F32 R26, -RZ, R7.H0_H0 ;  /* 0x20000007ff1a7230 */ /* 0x000fe40000004100 */
[----:B------:R-:W-:Y:S01]  /*3600*/  IMAD.WIDE.U32 R30, R33, UR6, R30 ;  /* 0x00000006211e7c25 */ /* 0x000fe2000f8e001e */
[----:B------:R-:W-:-:S03]  /*3610*/  ISETP.LT.OR P5, PT, R29, 0x1, !P1 ;  /* 0x000000011d00780c */ /* 0x000fc60004fa1670 */
[----:B------:R-:W-:Y:S01]  /*3620*/  FMUL R7, R26, R9 ;  /* 0x000000091a077220 */ /* 0x000fe20000400000 */
[----:B------:R-:W-:-:S03]  /*3630*/  IMAD R26, R27, UR6, RZ ;  /* 0x000000061b1a7c24 */ /* 0x000fc6000f8e02ff */
[----:B------:R-:W-:Y:S01]  /*3640*/  FFMA R7, R138, R8, R7 ;  /* 0x000000088a077223 */ /* 0x000fe20000000007 */
[----:B------:R-:W-:Y:S01]  /*3650*/  IMAD R33, R33, UR7, R26 ;  /* 0x0000000721217c24 */ /* 0x000fe2000f8e021a */
[----:B------:R-:W-:-:S03]  /*3660*/  IADD3 R26, P4, R30, UR10, RZ ;  /* 0x0000000a1e1a7c10 */ /* 0x000fc6000ff9e0ff */
[----:B------:R-:W-:Y:S02]  /*3670*/  F2FP.SATFINITE.E4M3.F32.PACK_AB_MERGE_C R35, RZ, R7, RZ ;  /* 0x00000007ff23723e */ /* 0x000fe400048070ff */
[----:B------:R-:W-:Y:S02]  /*3680*/  IADD3.X R27, R31, UR11, R33, P4, !PT ;  /* 0x0000000b1f1b7c10 */ /* 0x000fe4000a7fe421 */
[----:B------:R-:W-:Y:S01]  /*3690*/  PRMT R7, RZ, 0x7610, R7 ;  /* 0x00007610ff077816 */ /* 0x000fe20000000007 */
[----:B------:R1:W-:Y:S01]  /*36a0*/  @!P3 STG.E.U8 desc[UR16][R12.64+0x1], R35 ;  /* 0x000001230c00b986 */ /* 0x0003e2000c101110 */
[----:B------:R-:W-:Y:S05]  /*36b0*/  @P5 BRA `(.L_x_45) ;  /* 0x0000000000045947 */ /* 0x000fea0003800000 */
[----:B------:R3:W5:Y:S02]  /*36c0*/  LDG.E.U8 R7, desc[UR16][R26.64] ;  /* 0x000000101a077981 */ /* 0x000764000c1e1100 */
.L_x_45:
[----:B------:R-:W-:Y:S05]  /*36d0*/  BSYNC B1 ;  /* 0x0000000000017941 */ /* 0x000fea0003800000 */
.L_x_44:
[----:B-----5:R-:W-:Y:S01]  /*36e0*/  LOP3.LUT R7, R7, 0xff, RZ, 0xc0, !PT ;  /* 0x000000ff07077812 */ /* 0x020fe200078ec0ff */
[----:B------:R-:W-:Y:S01]  /*36f0*/  BSSY B1, `(.L_x_46) ;  /* 0x000000b000017945 */ /* 0x000fe20003800000 */
[----:B------:R-:W-:Y:S02]  /*3700*/  ISETP.LT.OR P3, PT, R29, 0x2, !P1 ;  /* 0x000000021d00780c */ /* 0x000fe40004f61670 */
[----:B------:R-:W-:-:S05]  /*3710*/  F2FP.F16.E4M3.UNPACK_B R7, R7 ;  /* 0x00000007ff07723e */ /* 0x000fca00020006ff */
[----:B------:R-:W-:Y:S01]  /*3720*/  HADD2.F32 R30, -RZ, R7.H0_H0 ;  /* 0x20000007ff1e7230 */ /* 0x000fe20000004100 */
[----:B------:R-:W-:-:S04]  /*3730*/  PRMT R7, RZ, 0x7610, R7 ;  /* 0x00007610ff077816 */ /* 0x000fc80000000007 */
[----:B------:R-:W-:-:S04]  /*3740*/  FMUL R30, R30, R9 ;  /* 0x000000091e1e7220 */ /* 0x000fc80000400000 */
[----:B------:R-:W-:-:S05]  /*3750*/  FFMA R30, R141, R8, R30 ;  /* 0x000000088d1e7223 */ /* 0x000fca000000001e */
[----:B------:R-:W-:-:S05]  /*3760*/  F2FP.SATFINITE.E4M3.F32.PACK_AB_MERGE_C R31, RZ, R30, RZ ;  /* 0x0000001eff1f723e */ /* 0x000fca00048070ff */
[----:B------:R4:W-:Y:S01]  /*3770*/  @!P5 STG.E.U8 desc[UR16][R10.64], R31 ;  /* 0x0000001f0a00d986 */ /* 0x0009e2000c101110 */
[----:B------:R-:W-:Y:S05]  /*3780*/  @P3 BRA `(.L_x_47) ;  /* 0x0000000000043947 */ /* 0x000fea0003800000 */
[----:B------:R0:W5:Y:S02]  /*3790*/  LDG.E.U8 R7, desc[UR16][R26.64+0x1] ;  /* 0x000001101a077981 */ /* 0x000164000c1e1100 */
.L_x_47:
[----:B------:R-:W-:Y:S05]  /*37a0*/  BSYNC B1 ;  /* 0x0000000000017941 */ /* 0x000fea0003800000 */
.L_x_46:
[----:B-----5:R-:W-:Y:S01]  /*37b0*/  LOP3.LUT R7, R7, 0xff, RZ, 0xc0, !PT ;  /* 0x000000ff07077812 */ /* 0x020fe200078ec0ff */
[----:B------:R-:W-:Y:S01]  /*37c0*/  BSSY B1, `(.L_x_48) ;  /* 0x000000b000017945 */ /* 0x000fe20003800000 */
[----:B------:R-:W-:Y:S02]  /*37d0*/  ISETP.LT.OR P4, PT, R29, 0x9, !P0 ;  /* 0x000000091d00780c */ /* 0x000fe40004781670 */
[----:B------:R-:W-:-:S05]  /*37e0*/  F2FP.F16.E4M3.UNPACK_B R7, R7 ;  /* 0x00000007ff07723e */ /* 0x000fca00020006ff */
[----:B------:R-:W-:-:S05]  /*37f0*/  HADD2.F32 R30, -RZ, R7.H0_H0 ;  /* 0x20000007ff1e7230 */ /* 0x000fca0000004100 */
[----:B------:R-:W-:-:S04]  /*3800*/  FMUL R7, R30, R9 ;  /* 0x000000091e077220 */ /* 0x000fc80000400000 */
[----:B------:R-:W-:-:S05]  /*3810*/  FFMA R7, R136, R8, R7 ;  /* 0x0000000888077223 */ /* 0x000fca0000000007 */
[----:B----4-:R-:W-:Y:S02]  /*3820*/  F2FP.SATFINITE.E4M3.F32.PACK_AB_MERGE_C R31, RZ, R7, RZ ;  /* 0x00000007ff1f723e */ /* 0x010fe400048070ff */
[----:B------:R-:W-:-:S03]  /*3830*/  PRMT R7, RZ, 0x7610, R7 ;  /* 0x00007610ff077816 */ /* 0x000fc60000000007 */
[----:B------:R4:W-:Y:S01]  /*3840*/  @!P3 STG.E.U8 desc[UR16][R10.64+0x1], R31 ;  /* 0x0000011f0a00b986 */ /* 0x0009e2000c101110 */
[----:B------:R-:W-:Y:S05]  /*3850*/  @P4 BRA `(.L_x_49) ;  /* 0x0000000000044947 */ /* 0x000fea0003800000 */
[----:B------:R0:W5:Y:S02]  /*3860*/  LDG.E.U8 R7, desc[UR16][R24.64+0x8] ;  /* 0x0000081018077981 */ /* 0x000164000c1e1100 */
.L_x_49:
[----:B------:R-:W-:Y:S05]  /*3870*/  BSYNC B1 ;  /* 0x0000000000017941 */ /* 0x000fea0003800000 */
.L_x_48:
        /* <DEDUP_REMOVED lines=8> */
[----:B----4-:R-:W-:-:S05]  /*3900*/  F2FP.SATFINITE.E4M3.F32.PACK_AB_MERGE_C R31, RZ, R30, RZ ;  /* 0x0000001eff1f723e */ /* 0x010fca00048070ff */
[----:B------:R4:W-:Y:S01]  /*3910*/  @!P4 STG.E.U8 desc[UR16][R12.64+0x8], R31 ;  /* 0x0000081f0c00c986 */ /* 0x0009e2000c101110 */
[----:B------:R-:W-:Y:S05]  /*3920*/  @P3 BRA `(.L_x_51) ;  /* 0x0000000000043947 */ /* 0x000fea0003800000 */
[----:B------:R0:W5:Y:S02]  /*3930*/  LDG.E.U8 R7, desc[UR16][R24.64+0x9] ;  /* 0x0000091018077981 */ /* 0x000164000c1e1100 */
.L_x_51:
[----:B------:R-:W-:Y:S05]  /*3940*/  BSYNC B1 ;  /* 0x0000000000017941 */ /* 0x000fea0003800000 */
.L_x_50:
        /* <DEDUP_REMOVED lines=12> */
.L_x_53:
[----:B------:R-:W-:Y:S05]  /*3a10*/  BSYNC B1 ;  /* 0x0000000000017941 */ /* 0x000fea0003800000 */
.L_x_52:
        /* <DEDUP_REMOVED lines=12> */
.L_x_55:
[----:B------:R-:W-:Y:S05]  /*3ae0*/  BSYNC B1 ;  /* 0x0000000000017941 */ /* 0x000fea0003800000 */
.L_x_54:
        /* <DEDUP_REMOVED lines=12> */
.L_x_57:
[----:B------:R-:W-:Y:S05]  /*3bb0*/  BSYNC B1 ;  /* 0x0000000000017941 */ /* 0x000fea0003800000 */
.L_x_56:
        /* <DEDUP_REMOVED lines=12> */
.L_x_59:
[----:B------:R-:W-:Y:S05]  /*3c80*/  BSYNC B1 ;  /* 0x0000000000017941 */ /* 0x000fea0003800000 */
.L_x_58:
        /* <DEDUP_REMOVED lines=12> */
.L_x_61:
[----:B------:R-:W-:Y:S05]  /*3d50*/  BSYNC B1 ;  /* 0x0000000000017941 */ /* 0x000fea0003800000 */
.L_x_60:
        /* <DEDUP_REMOVED lines=12> */
.L_x_63:
[----:B------:R-:W-:Y:S05]  /*3e20*/  BSYNC B1 ;  /* 0x0000000000017941 */ /* 0x000fea0003800000 */
.L_x_62:
        /* <DEDUP_REMOVED lines=12> */
.L_x_65:
[----:B------:R-:W-:Y:S05]  /*3ef0*/  BSYNC B1 ;  /* 0x0000000000017941 */ /* 0x000fea0003800000 */
.L_x_64:
        /* <DEDUP_REMOVED lines=12> */
.L_x_67:
[----:B------:R-:W-:Y:S05]  /*3fc0*/  BSYNC B1 ;  /* 0x0000000000017941 */ /* 0x000fea0003800000 */
.L_x_66:
        /* <DEDUP_REMOVED lines=12> */
.L_x_69:
[----:B------:R-:W-:Y:S05]  /*4090*/  BSYNC B1 ;  /* 0x0000000000017941 */ /* 0x000fea0003800000 */
.L_x_68:
        /* <DEDUP_REMOVED lines=12> */
.L_x_71:
[----:B------:R-:W-:Y:S05]  /*4160*/  BSYNC B1 ;  /* 0x0000000000017941 */ /* 0x000fea0003800000 */
.L_x_70:
        /* <DEDUP_REMOVED lines=12> */
.L_x_73:
[----:B------:R-:W-:Y:S05]  /*4230*/  BSYNC B1 ;  /* 0x0000000000017941 */ /* 0x000fea0003800000 */
.L_x_72:
        /* <DEDUP_REMOVED lines=12> */
.L_x_75:
[----:B------:R-:W-:Y:S05]  /*4300*/  BSYNC B1 ;  /* 0x0000000000017941 */ /* 0x000fea0003800000 */
.L_x_74:
        /* <DEDUP_REMOVED lines=12> */
.L_x_77:
[----:B------:R-:W-:Y:S05]  /*43d0*/  BSYNC B1 ;  /* 0x0000000000017941 */ /* 0x000fea0003800000 */
.L_x_76:
        /* <DEDUP_REMOVED lines=12> */
.L_x_79:
[----:B------:R-:W-:Y:S05]  /*44a0*/  BSYNC B1 ;  /* 0x0000000000017941 */ /* 0x000fea0003800000 */
.L_x_78:
        /* <DEDUP_REMOVED lines=12> */
.L_x_81:
[----:B------:R-:W-:Y:S05]  /*4570*/  BSYNC B1 ;  /* 0x0000000000017941 */ /* 0x000fea0003800000 */
.L_x_80:
        /* <DEDUP_REMOVED lines=12> */
.L_x_83:
[----:B------:R-:W-:Y:S05]  /*4640*/  BSYNC B1 ;  /* 0x0000000000017941 */ /* 0x000fea0003800000 */
.L_x_82:
        /* <DEDUP_REMOVED lines=12> */
.L_x_85:
[----:B------:R-:W-:Y:S05]  /*4710*/  BSYNC B1 ;  /* 0x0000000000017941 */ /* 0x000fea0003800000 */
.L_x_84:
        /* <DEDUP_REMOVED lines=12> */
.L_x_87:
[----:B------:R-:W-:Y:S05]  /*47e0*/  BSYNC B1 ;  /* 0x0000000000017941 */ /* 0x000fea0003800000 */
.L_x_86:
        /* <DEDUP_REMOVED lines=12> */
.L_x_89:
[----:B------:R-:W-:Y:S05]  /*48b0*/  BSYNC B1 ;  /* 0x0000000000017941 */ /* 0x000fea0003800000 */
.L_x_88:
        /* <DEDUP_REMOVED lines=12> */
.L_x_91:
[----:B------:R-:W-:Y:S05]  /*4980*/  BSYNC B1 ;  /* 0x0000000000017941 */ /* 0x000fea0003800000 */
.L_x_90:
        /* <DEDUP_REMOVED lines=12> */
.L_x_93:
[----:B------:R-:W-:Y:S05]  /*4a50*/  BSYNC B1 ;  /* 0x0000000000017941 */ /* 0x000fea0003800000 */
.L_x_92:
        /* <DEDUP_REMOVED lines=12> */
.L_x_95:
[----:B------:R-:W-:Y:S05]  /*4b20*/  BSYNC B1 ;  /* 0x0000000000017941 */ /* 0x000fea0003800000 */
.L_x_94:
        /* <DEDUP_REMOVED lines=12> */
.L_x_97:
[----:B------:R-:W-:Y:S05]  /*4bf0*/  BSYNC B1 ;  /* 0x0000000000017941 */ /* 0x000fea0003800000 */
.L_x_96:
        /* <DEDUP_REMOVED lines=12> */
.L_x_99:
[----:B------:R-:W-:Y:S05]  /*4cc0*/  BSYNC B1 ;  /* 0x0000000000017941 */ /* 0x000fea0003800000 */
.L_x_98:
        /* <DEDUP_REMOVED lines=12> */
.L_x_101:
[----:B------:R-:W-:Y:S05]  /*4d90*/  BSYNC B1 ;  /* 0x0000000000017941 */ /* 0x000fea0003800000 */
.L_x_100:
        /* <DEDUP_REMOVED lines=12> */
.L_x_103:
[----:B------:R-:W-:Y:S05]  /*4e60*/  BSYNC B1 ;  /* 0x0000000000017941 */ /* 0x000fea0003800000 */
.L_x_102:
        /* <DEDUP_REMOVED lines=12> */
.L_x_105:
[----:B------:R-:W-:Y:S05]  /*4f30*/  BSYNC B1 ;  /* 0x0000000000017941 */ /* 0x000fea0003800000 */
.L_x_104:
        /* <DEDUP_REMOVED lines=12> */
.L_x_107:
[----:B------:R-:W-:Y:S05]  /*5000*/  BSYNC B1 ;  /* 0x0000000000017941 */ /* 0x000fea0003800000 */
.L_x_106:
        /* <DEDUP_REMOVED lines=12> */
.L_x_109:
[----:B------:R-:W-:Y:S05]  /*50d0*/  BSYNC B1 ;  /* 0x0000000000017941 */ /* 0x000fea0003800000 */
.L_x_108:
        /* <DEDUP_REMOVED lines=12> */
.L_x_111:
[----:B------:R-:W-:Y:S05]  /*51a0*/  BSYNC B1 ;  /* 0x0000000000017941 */ /* 0x000fea0003800000 */
.L_x_110:
        /* <DEDUP_REMOVED lines=12> */
.L_x_113:
[----:B------:R-:W-:Y:S05]  /*5270*/  BSYNC B1 ;  /* 0x0000000000017941 */ /* 0x000fea0003800000 */
.L_x_112:
        /* <DEDUP_REMOVED lines=12> */
.L_x_115:
[----:B------:R-:W-:Y:S05]  /*5340*/  BSYNC B1 ;  /* 0x0000000000017941 */ /* 0x000fea0003800000 */
.L_x_114:
        /* <DEDUP_REMOVED lines=12> */
.L_x_117:
[----:B------:R-:W-:Y:S05]  /*5410*/  BSYNC B1 ;  /* 0x0000000000017941 */ /* 0x000fea0003800000 */
.L_x_116:
        /* <DEDUP_REMOVED lines=12> */
.L_x_119:
[----:B------:R-:W-:Y:S05]  /*54e0*/  BSYNC B1 ;  /* 0x0000000000017941 */ /* 0x000fea0003800000 */
.L_x_118:
        /* <DEDUP_REMOVED lines=12> */
.L_x_121:
[----:B------:R-:W-:Y:S05]  /*55b0*/  BSYNC B1 ;  /* 0x0000000000017941 */ /* 0x000fea0003800000 */
.L_x_120:
        /* <DEDUP_REMOVED lines=12> */
.L_x_123:
[----:B------:R-:W-:Y:S05]  /*5680*/  BSYNC B1 ;  /* 0x0000000000017941 */ /* 0x000fea0003800000 */
.L_x_122:
        /* <DEDUP_REMOVED lines=12> */
.L_x_125:
[----:B------:R-:W-:Y:S05]  /*5750*/  BSYNC B1 ;  /* 0x0000000000017941 */ /* 0x000fea0003800000 */
.L_x_124:
        /* <DEDUP_REMOVED lines=12> */
.L_x_127:
[----:B------:R-:W-:Y:S05]  /*5820*/  BSYNC B1 ;  /* 0x0000000000017941 */ /* 0x000fea0003800000 */
.L_x_126:
        /* <DEDUP_REMOVED lines=12> */
.L_x_129:
[----:B------:R-:W-:Y:S05]  /*58f0*/  BSYNC B1 ;  /* 0x0000000000017941 */ /* 0x000fea0003800000 */
.L_x_128:
        /* <DEDUP_REMOVED lines=12> */
.L_x_131:
[----:B------:R-:W-:Y:S05]  /*59c0*/  BSYNC B1 ;  /* 0x0000000000017941 */ /* 0x000fea0003800000 */
.L_x_130:
        /* <DEDUP_REMOVED lines=12> */
.L_x_133:
[----:B------:R-:W-:Y:S05]  /*5a90*/  BSYNC B1 ;  /* 0x0000000000017941 */ /* 0x000fea0003800000 */
.L_x_132:
        /* <DEDUP_REMOVED lines=12> */
.L_x_135:
[----:B------:R-:W-:Y:S05]  /*5b60*/  BSYNC B1 ;  /* 0x0000000000017941 */ /* 0x000fea0003800000 */
.L_x_134:
        /* <DEDUP_REMOVED lines=12> */
.L_x_137:
[----:B------:R-:W-:Y:S05]  /*5c30*/  BSYNC B1 ;  /* 0x0000000000017941 */ /* 0x000fea0003800000 */
.L_x_136:
        /* <DEDUP_REMOVED lines=12> */
.L_x_139:
[----:B------:R-:W-:Y:S05]  /*5d00*/  BSYNC B1 ;  /* 0x0000000000017941 */ /* 0x000fea0003800000 */
.L_x_138:
        /* <DEDUP_REMOVED lines=12> */
.L_x_141:
[----:B------:R-:W-:Y:S05]  /*5dd0*/  BSYNC B1 ;  /* 0x0000000000017941 */ /* 0x000fea0003800000 */
.L_x_140:
        /* <DEDUP_REMOVED lines=12> */
.L_x_143:
[----:B------:R-:W-:Y:S05]  /*5ea0*/  BSYNC B1 ;  /* 0x0000000000017941 */ /* 0x000fea0003800000 */
.L_x_142:
        /* <DEDUP_REMOVED lines=12> */
.L_x_145:
[----:B------:R-:W-:Y:S05]  /*5f70*/  BSYNC B1 ;  /* 0x0000000000017941 */ /* 0x000fea0003800000 */
.L_x_144:
        /* <DEDUP_REMOVED lines=12> */
.L_x_147:
[----:B------:R-:W-:Y:S05]  /*6040*/  BSYNC B1 ;  /* 0x0000000000017941 */ /* 0x000fea0003800000 */
.L_x_146:
        /* <DEDUP_REMOVED lines=12> */
.L_x_149:
[----:B------:R-:W-:Y:S05]  /*6110*/  BSYNC B1 ;  /* 0x0000000000017941 */ /* 0x000fea0003800000 */
.L_x_148:
        /* <DEDUP_REMOVED lines=12> */
.L_x_151:
[----:B------:R-:W-:Y:S05]  /*61e0*/  BSYNC B1 ;  /* 0x0000000000017941 */ /* 0x000fea0003800000 */
.L_x_150:
        /* <DEDUP_REMOVED lines=12> */
.L_x_153:
[----:B------:R-:W-:Y:S05]  /*62b0*/  BSYNC B1 ;  /* 0x0000000000017941 */ /* 0x000fea0003800000 */
.L_x_152:
        /* <DEDUP_REMOVED lines=12> */
.L_x_155:
[----:B------:R-:W-:Y:S05]  /*6380*/  BSYNC B1 ;  /* 0x0000000000017941 */ /* 0x000fea0003800000 */
.L_x_154:
        /* <DEDUP_REMOVED lines=12> */
.L_x_157:
[----:B------:R-:W-:Y:S05]  /*6450*/  BSYNC B1 ;  /* 0x0000000000017941 */ /* 0x000fea0003800000 */
.L_x_156:
        /* <DEDUP_REMOVED lines=8> */
[----:B0-----:R-:W-:-:S05]  /*64e0*/  F2FP.SATFINITE.E4M3.F32.PACK_AB_MERGE_C R19, RZ, R20, RZ ;  /* 0x00000014ff13723e */ /* 0x001fca00048070ff */
[----:B------:R0:W-:Y:S01]  /*64f0*/  @!P4 STG.E.U8 desc[UR16][R10.64+0x70], R19 ;  /* 0x000070130a00c986 */ /* 0x0001e2000c101110 */
[----:B------:R-:W-:Y:S05]  /*6500*/  @P3 BRA `(.L_x_159) ;  /* 0x0000000000043947 */ /* 0x000fea0003800000 */
[----:B------:R0:W5:Y:S02]  /*6510*/  LDG.E.U8 R7, desc[UR16][R26.64+0x71] ;  /* 0x000071101a077981 */ /* 0x000164000c1e1100 */
.L_x_159:
[----:B------:R-:W-:Y:S05]  /*6520*/  BSYNC B1 ;  /* 0x0000000000017941 */ /* 0x000fea0003800000 */
.L_x_158:
[----:B-----5:R-:W-:Y:S01]  /*6530*/  LOP3.LUT R7, R7, 0xff, RZ, 0xc0, !PT ;  /* 0x000000ff07077812 */ /* 0x020fe200078ec0ff */
[----:B------:R-:W-:Y:S01]  /*6540*/  BSSY B1, `(.L_x_160) ;  /* 0x000000b000017945 */ /* 0x000fe20003800000 */
[----:B------:R-:W-:Y:S02]  /*6550*/  ISETP.LT.OR P4, PT, R29, 0x79, !P0 ;  /* 0x000000791d00780c */ /* 0x000fe40004781670 */
[----:B------:R-:W-:-:S05]  /*6560*/  F2FP.F16.E4M3.UNPACK_B R7, R7 ;  /* 0x00000007ff07723e */ /* 0x000fca00020006ff */
[----:B------:R-:W-:-:S05]  /*6570*/  HADD2.F32 R20, -RZ, R7.H0_H0 ;  /* 0x20000007ff147230 */ /* 0x000fca0000004100 */
[----:B------:R-:W-:-:S04]  /*6580*/  FMUL R7, R20, R9 ;  /* 0x0000000914077220 */ /* 0x000fc80000400000 */
[----:B------:R-:W-:-:S05]  /*6590*/  FFMA R7, R18, R8, R7 ;  /* 0x0000000812077223 */ /* 0x000fca0000000007 */
[----:B0-----:R-:W-:Y:S02]  /*65a0*/  F2FP.SATFINITE.E4M3.F32.PACK_AB_MERGE_C R19, RZ, R7, RZ ;  /* 0x00000007ff13723e */ /* 0x001fe400048070ff */
[----:B------:R-:W-:-:S03]  /*65b0*/  PRMT R7, RZ, 0x7610, R7 ;  /* 0x00007610ff077816 */ /* 0x000fc60000000007 */
[----:B------:R0:W-:Y:S01]  /*65c0*/  @!P3 STG.E.U8 desc[UR16][R10.64+0x71], R19 ;  /* 0x000071130a00b986 */ /* 0x0001e2000c101110 */
[----:B------:R-:W-:Y:S05]  /*65d0*/  @P4 BRA `(.L_x_161) ;  /* 0x0000000000044947 */ /* 0x000fea0003800000 */
[----:B------:R0:W5:Y:S02]  /*65e0*/  LDG.E.U8 R7, desc[UR16][R24.64+0x78] ;  /* 0x0000781018077981 */ /* 0x000164000c1e1100 */
.L_x_161:
[----:B------:R-:W-:Y:S05]  /*65f0*/  BSYNC B1 ;  /* 0x0000000000017941 */ /* 0x000fea0003800000 */
.L_x_160:
        /* <DEDUP_REMOVED lines=12> */
.L_x_163:
[----:B------:R-:W-:Y:S05]  /*66c0*/  BSYNC B1 ;  /* 0x0000000000017941 */ /* 0x000fea0003800000 */
.L_x_162:
        /* <DEDUP_REMOVED lines=12> */
.L_x_165:
[----:B------:R-:W-:Y:S05]  /*6790*/  BSYNC B1 ;  /* 0x0000000000017941 */ /* 0x000fea0003800000 */
.L_x_164:
[----:B-----5:R-:W-:Y:S01]  /*67a0*/  LOP3.LUT R7, R7, 0xff, RZ, 0xc0, !PT ;  /* 0x000000ff07077812 */ /* 0x020fe200078ec0ff */
[----:B------:R-:W-:Y:S01]  /*67b0*/  BSSY B1, `(.L_x_166) ;  /* 0x000000b000017945 */ /* 0x000fe20003800000 */
[----:B------:R-:W-:Y:S02]  /*67c0*/  ISETP.LT.OR P1, PT, R29, 0x7a, !P1 ;  /* 0x0000007a1d00780c */ /* 0x000fe40004f21670 */
[----:B------:R-:W-:-:S05]  /*67d0*/  F2FP.F16.E4M3.UNPACK_B R7, R7 ;  /* 0x00000007ff07723e */ /* 0x000fca00020006ff */
[----:B01----:R-:W-:Y:S01]  /*67e0*/  HADD2.F32 R12, -RZ, R7.H0_H0 ;  /* 0x20000007ff0c7230 */ /* 0x003fe20000004100 */
[----:B------:R-:W-:-:S04]  /*67f0*/  PRMT R7, RZ, 0x7610, R7 ;  /* 0x00007610ff077816 */ /* 0x000fc80000000007 */
[----:B------:R-:W-:-:S04]  /*6800*/  FMUL R12, R12, R9 ;  /* 0x000000090c0c7220 */ /* 0x000fc80000400000 */
[----:B------:R-:W-:-:S05]  /*6810*/  FFMA R12, R17, R8, R12 ;  /* 0x00000008110c7223 */ /* 0x000fca000000000c */
[----:B------:R-:W-:-:S05]  /*6820*/  F2FP.SATFINITE.E4M3.F32.PACK_AB_MERGE_C R13, RZ, R12, RZ ;  /* 0x0000000cff0d723e */ /* 0x000fca00048070ff */
[----:B------:R0:W-:Y:S01]  /*6830*/  @!P3 STG.E.U8 desc[UR16][R10.64+0x78], R13 ;  /* 0x0000780d0a00b986 */ /* 0x0001e2000c101110 */
[----:B------:R-:W-:Y:S05]  /*6840*/  @P1 BRA `(.L_x_167) ;  /* 0x0000000000041947 */ /* 0x000fea0003800000 */
[----:B------:R1:W5:Y:S02]  /*6850*/  LDG.E.U8 R7, desc[UR16][R26.64+0x79] ;  /* 0x000079101a077981 */ /* 0x000364000c1e1100 */
.L_x_167:
[----:B------:R-:W-:Y:S05]  /*6860*/  BSYNC B1 ;  /* 0x0000000000017941 */ /* 0x000fea0003800000 */
.L_x_166:
[----:B------:R-:W-:Y:S05]  /*6870*/  @P1 BRA `(.L_x_168) ;  /* 0x0000001000281947 */ /* 0x000fea0003800000 */
[----:B-----5:R-:W-:-:S04]  /*6880*/  LOP3.LUT R7, R7, 0xff, RZ, 0xc0, !PT ;  /* 0x000000ff07077812 */ /* 0x020fc800078ec0ff */
[----:B------:R-:W-:-:S05]  /*6890*/  F2FP.F16.E4M3.UNPACK_B R7, R7 ;  /* 0x00000007ff07723e */ /* 0x000fca00020006ff */
[----:B------:R-:W-:-:S05]  /*68a0*/  HADD2.F32 R12, -RZ, R7.H0_H0 ;  /* 0x20000007ff0c7230 */ /* 0x000fca0000004100 */
[----:B------:R-:W-:-:S04]  /*68b0*/  FMUL R7, R12, R9 ;  /* 0x000000090c077220 */ /* 0x000fc80000400000 */
[----:B------:R-:W-:-:S05]  /*68c0*/  FFMA R7, R16, R8, R7 ;  /* 0x0000000810077223 */ /* 0x000fca0000000007 */
[----:B------:R-:W-:-:S05]  /*68d0*/  F2FP.SATFINITE.E4M3.F32.PACK_AB_MERGE_C R7, RZ, R7, RZ ;  /* 0x00000007ff07723e */ /* 0x000fca00048070ff */
[----:B------:R0:W-:Y:S01]  /*68e0*/  STG.E.U8 desc[UR16][R10.64+0x79], R7 ;  /* 0x000079070a007986 */ /* 0x0001e2000c101110 */
[----:B------:R-:W-:Y:S05]  /*68f0*/  BRA `(.L_x_168) ;  /* 0x0000001000087947 */ /* 0x000fea0003800000 */
.L_x_39:
[----:B------:R-:W-:Y:S01]  /*6900*/  ISETP.GE.AND P1, PT, R36, 0x1, PT ;  /* 0x000000012400780c */ /* 0x000fe20003f26270 */
[-C--:B--2---:R-:W-:Y:S01]  /*6910*/  FMUL R143, R143, R8.reuse ;  /* 0x000000088f8f7220 */ /* 0x084fe20000400000 */
[-C--:B------:R-:W-:Y:S01]  /*6920*/  FMUL R138, R138, R8.reuse ;  /* 0x000000088a8a7220 */ /* 0x080fe20000400000 */
[----:B------:R-:W-:Y:S01]  /*6930*/  ISETP.GE.AND P0, PT, R36, 0x9, PT ;  /* 0x000000092400780c */ /* 0x000fe20003f06270 */
[-C--:B------:R-:W-:Y:S01]  /*6940*/  FMUL R141, R141, R8.reuse ;  /* 0x000000088d8d7220 */ /* 0x080fe20000400000 */
[C---:B------:R-:W-:Y:S01]  /*6950*/  ISETP.LT.OR P4, PT, R29.reuse, 0x1, !P1 ;  /* 0x000000011d00780c */ /* 0x040fe20004f81670 */
[-C--:B------:R-:W-:Y:S01]  /*6960*/  FMUL R136, R136, R8.reuse ;  /* 0x0000000888887220 */ /* 0x080fe20000400000 */
[----:B------:R-:W-:Y:S01]  /*6970*/  ISETP.LT.OR P5, PT, R29, 0x2, !P1 ;  /* 0x000000021d00780c */ /* 0x000fe20004fa1670 */
[-C--:B------:R-:W-:Y:S01]  /*6980*/  FMUL R139, R139, R8.reuse ;  /* 0x000000088b8b7220 */ /* 0x080fe20000400000 */
[----:B------:R-:W-:Y:S01]  /*6990*/  F2FP.SATFINITE.E4M3.F32.PACK_AB_MERGE_C R143, RZ, R143, RZ ;  /* 0x0000008fff8f723e */ /* 0x000fe200048070ff */
[----:B------:R-:W-:Y:S01]  /*69a0*/  FMUL R134, R134, R8 ;  /* 0x0000000886867220 */ /* 0x000fe20000400000 */
[----:B------:R-:W-:Y:S01]  /*69b0*/  F2FP.SATFINITE.E4M3.F32.PACK_AB_MERGE_C R7, RZ, R138, RZ ;  /* 0x0000008aff07723e */ /* 0x000fe200048070ff */
[-C--:B------:R-:W-:Y:S01]  /*69c0*/  FMUL R137, R137, R8.reuse ;  /* 0x0000000889897220 */ /* 0x080fe20000400000 */
[C---:B------:R-:W-:Y:S01]  /*69d0*/  ISETP.LT.OR P3, PT, R29.reuse, 0x1, !P0 ;  /* 0x000000011d00780c */ /* 0x040fe20004761670 */
[-C--:B------:R-:W-:Y:S01]  /*69e0*/  FMUL R132, R132, R8.reuse ;  /* 0x0000000884847220 */ /* 0x080fe20000400000 */
[----:B------:R-:W-:Y:S01]  /*69f0*/  ISETP.LT.OR P6, PT, R29, 0xa, !P1 ;  /* 0x0000000a1d00780c */ /* 0x000fe20004fc1670 */
[-C--:B------:R-:W-:Y:S01]  /*6a00*/  FMUL R135, R135, R8.reuse ;  /* 0x0000000887877220 */ /* 0x080fe20000400000 */
[----:B------:R-:W-:Y:S01]  /*6a10*/  F2FP.SATFINITE.E4M3.F32.PACK_AB_MERGE_C R141, RZ, R141, RZ ;  /* 0x0000008dff8d723e */ /* 0x000fe200048070ff */
[----:B------:R-:W-:Y:S01]  /*6a20*/  @!P4 STG.E.U8 desc[UR16][R12.64], R143 ;  /* 0x0000008f0c00c986 */ /* 0x000fe2000c101110 */
[C---:B------:R-:W-:Y:S01]  /*6a30*/  ISETP.LT.OR P4, PT, R29.reuse, 0x2, !P0 ;  /* 0x000000021d00780c */ /* 0x040fe20004781670 */
[----:B------:R-:W-:Y:S01]  /*6a40*/  FMUL R130, R130, R8 ;  /* 0x0000000882827220 */ /* 0x000fe20000400000 */
[----:B------:R-:W-:Y:S01]  /*6a50*/  F2FP.SATFINITE.E4M3.F32.PACK_AB_MERGE_C R25, RZ, R136, RZ ;  /* 0x00000088ff19723e */ /* 0x000fe200048070ff */
[----:B------:R0:W-:Y:S01]  /*6a60*/  @!P5 STG.E.U8 desc[UR16][R12.64+0x1], R7 ;  /* 0x000001070c00d986 */ /* 0x0001e2000c101110 */
[----:B------:R-:W-:Y:S01]  /*6a70*/  ISETP.LT.OR P5, PT, R29, 0x9, !P1 ;  /* 0x000000091d00780c */ /* 0x000fe20004fa1670 */
[-C--:B------:R-:W-:Y:S01]  /*6a80*/  FMUL R133, R133, R8.reuse ;  /* 0x0000000885857220 */ /* 0x080fe20000400000 */
[----:B------:R-:W-:Y:S01]  /*6a90*/  F2FP.SATFINITE.E4M3.F32.PACK_AB_MERGE_C R139, RZ, R139, RZ ;  /* 0x0000008bff8b723e */ /* 0x000fe200048070ff */
[----:B------:R-:W-:Y:S01]  /*6aa0*/  @!P3 STG.E.U8 desc[UR16][R10.64], R141 ;  /* 0x0000008d0a00b986 */ /* 0x000fe2000c101110 */
[----:B------:R-:W-:Y:S01]  /*6ab0*/  ISETP.LT.OR P3, PT, R29, 0x9, !P0 ;  /* 0x000000091d00780c */ /* 0x000fe20004761670 */
[-C--:B------:R-:W-:Y:S01]  /*6ac0*/  FMUL R128, R128, R8.reuse ;  /* 0x0000000880807220 */ /* 0x080fe20000400000 */
[----:B------:R-:W-:Y:S01]  /*6ad0*/  F2FP.SATFINITE.E4M3.F32.PACK_AB_MERGE_C R137, RZ, R137, RZ ;  /* 0x00000089ff89723e */ /* 0x000fe200048070ff */
[-C--:B------:R-:W-:Y:S01]  /*6ae0*/  FMUL R131, R131, R8.reuse ;  /* 0x0000000883837220 */ /* 0x080fe20000400000 */
[----:B------:R-:W-:Y:S01]  /*6af0*/  F2FP.SATFINITE.E4M3.F32.PACK_AB_MERGE_C R135, RZ, R135, RZ ;  /* 0x00000087ff87723e */ /* 0x000fe200048070ff */
[----:B------:R1:W-:Y:S01]  /*6b00*/  @!P4 STG.E.U8 desc[UR16][R10.64+0x1], R25 ;  /* 0x000001190a00c986 */ /* 0x0003e2000c101110 */
[C---:B------:R-:W-:Y:S01]  /*6b10*/  ISETP.LT.OR P4, PT, R29.reuse, 0xa, !P0 ;  /* 0x0000000a1d00780c */ /* 0x040fe20004781670 */
[----:B------:R-:W-:Y:S01]  /*6b20*/  FMUL R126, R126, R8 ;  /* 0x000000087e7e7220 */ /* 0x000fe20000400000 */
[----:B0-----:R-:W-:Y:S01]  /*6b30*/  F2FP.SATFINITE.E4M3.F32.PACK_AB_MERGE_C R7, RZ, R134, RZ ;  /* 0x00000086ff07723e */ /* 0x001fe200048070ff */
[----:B------:R-:W-:Y:S01]  /*6b40*/  @!P5 STG.E.U8 desc[UR16][R12.64+0x8], R139 ;  /* 0x0000088b0c00d986 */ /* 0x000fe2000c101110 */
[----:B------:R-:W-:Y:S01]  /*6b50*/  ISETP.LT.OR P5, PT, R29, 0x11, !P1 ;  /* 0x000000111d00780c */ /* 0x000fe20004fa1670 */
[-C--:B------:R-:W-:Y:S01]  /*6b60*/  FMUL R129, R129, R8.reuse ;  /* 0x0000000881817220 */ /* 0x080fe20000400000 */
[----:B------:R-:W-:Y:S01]  /*6b70*/  F2FP.SATFINITE.E4M3.F32.PACK_AB_MERGE_C R133, RZ, R133, RZ ;  /* 0x00000085ff85723e */ /* 0x000fe200048070ff */
[----:B------:R0:W-:Y:S01]  /*6b80*/  @!P6 STG.E.U8 desc[UR16][R12.64+0x9], R7 ;  /* 0x000009070c00e986 */ /* 0x0001e2000c101110 */
[----:B------:R-:W-:Y:S01]  /*6b90*/  ISETP.LT.OR P6, PT, R29, 0x12, !P1 ;  /* 0x000000121d00780c */ /* 0x000fe20004fc1670 */
[----:B------:R-:W-:Y:S01]  /*6ba0*/  FMUL R124, R124, R8 ;  /* 0x000000087c7c7220 */ /* 0x000fe20000400000 */
[----:B------:R-:W-:Y:S01]  /*6bb0*/  F2FP.SATFINITE.E4M3.F32.PACK_AB_MERGE_C R131, RZ, R131, RZ ;  /* 0x00000083ff83723e */ /* 0x000fe200048070ff */
[----:B------:R-:W-:Y:S01]  /*6bc0*/  @!P3 STG.E.U8 desc[UR16][R10.64+0x8], R137 ;  /* 0x000008890a00b986 */ /* 0x000fe2000c101110 */
[----:B-1----:R-:W-:Y:S01]  /*6bd0*/  F2FP.SATFINITE.E4M3.F32.PACK_AB_MERGE_C R25, RZ, R132, RZ ;  /* 0x00000084ff19723e */ /* 0x002fe200048070ff */
[-C--:B------:R-:W-:Y:S01]  /*6be0*/  FMUL R127, R127, R8.reuse ;  /* 0x000000087f7f7220 */ /* 0x080fe20000400000 */
[C---:B------:R-:W-:Y:S01]  /*6bf0*/  ISETP.LT.OR P3, PT, R29.reuse, 0x11, !P0 ;  /* 0x000000111d00780c */ /* 0x040fe20004761670 */
[-C--:B------:R-:W-:Y:S01]  /*6c00*/  FMUL R122, R122, R8.reuse ;  /* 0x000000087a7a7220 */ /* 0x080fe20000400000 */
[----:B------:R-:W-:Y:S01]  /*6c10*/  F2FP.SATFINITE.E4M3.F32.PACK_AB_MERGE_C R129, RZ, R129, RZ ;  /* 0x00000081ff81723e */ /* 0x000fe200048070ff */
[----:B------:R1:W-:Y:S01]  /*6c20*/  @!P4 STG.E.U8 desc[UR16][R10.64+0x9], R25 ;  /* 0x000009190a00c986 */ /* 0x0003e2000c101110 */
[----:B------:R-:W-:Y:S01]  /*6c30*/  ISETP.LT.OR P4, PT, R29, 0x12, !P0 ;  /* 0x000000121d00780c */ /* 0x000fe20004781670 */
[----:B------:R-:W-:Y:S01]  /*6c40*/  FMUL R125, R125, R8 ;  /* 0x000000087d7d7220 */ /* 0x000fe20000400000 */
[----:B0-----:R-:W-:Y:S01]  /*6c50*/  F2FP.SATFINITE.E4M3.F32.PACK_AB_MERGE_C R7, RZ, R130, RZ ;  /* 0x00000082ff07723e */ /* 0x001fe200048070ff */
[----:B------:R-:W-:Y:S01]  /*6c60*/  @!P5 STG.E.U8 desc[UR16][R12.64+0x10], R135 ;  /* 0x000010870c00d986 */ /* 0x000fe2000c101110 */
[C---:B------:R-:W-:Y:S01]  /*6c70*/  ISETP.LT.OR P5, PT, R29.reuse, 0x19, !P1 ;  /* 0x000000191d00780c */ /* 0x040fe20004fa1670 */
[-C--:B------:R-:W-:Y:S01]  /*6c80*/  FMUL R120, R120, R8.reuse ;  /* 0x0000000878787220 */ /* 0x080fe20000400000 */
[----:B------:R-:W-:Y:S01]  /*6c90*/  F2FP.SATFINITE.E4M3.F32.PACK_AB_MERGE_C R127, RZ, R127, RZ ;  /* 0x0000007fff7f723e */ /* 0x000fe200048070ff */
[----:B------:R0:W-:Y:S01]  /*6ca0*/  @!P6 STG.E.U8 desc[UR16][R12.64+0x11], R7 ;  /* 0x000011070c00e986 */ /* 0x0001e2000c101110 */
[----:B------:R-:W-:Y:S01]  /*6cb0*/  ISETP.LT.OR P6, PT, R29, 0x1a, !P1 ;  /* 0x0000001a1d00780c */ /* 0x000fe20004fc1670 */
[-C--:B------:R-:W-:Y:S01]  /*6cc0*/  FMUL R123, R123, R8.reuse ;  /* 0x000000087b7b7220 */ /* 0x080fe20000400000 */
[----:B------:R-:W-:Y:S01]  /*6cd0*/  FMUL R118, R118, R8 ;  /* 0x0000000876767220 */ /* 0x000fe20000400000 */
[----:B-1----:R-:W-:Y:S01]  /*6ce0*/  F2FP.SATFINITE.E4M3.F32.PACK_AB_MERGE_C R25, RZ, R128, RZ ;  /* 0x00000080ff19723e */ /* 0x002fe200048070ff */
[----:B------:R-:W-:Y:S01]  /*6cf0*/  @!P3 STG.E.U8 desc[UR16][R10.64+0x10], R133 ;  /* 0x000010850a00b986 */ /* 0x000fe2000c101110 */
[----:B------:R-:W-:Y:S01]  /*6d00*/  ISETP.LT.OR P3, PT, R29, 0x19, !P0 ;  /* 0x000000191d00780c */ /* 0x000fe20004761670 */
        /* <DEDUP_REMOVED lines=35> */
[----:B------:R-:W-:Y:S01]  /*6f40*/  ISETP.LT.OR P3, PT, R29, 0x29, !P0 ;  /* 0x000000291d00780c */ /* 0x000fe20004761670 */
[-C--:B------:R-:W-:Y:S01]  /*6f50*/  FMUL R111, R111, R8.reuse ;  /* 0x000000086f6f7220 */ /* 0x080fe20000400000 */
[-C--:B------:R-:W-:Y:S01]  /*6f60*/  FMUL R106, R106, R8.reuse ;  /* 0x000000086a6a7220 */ /* 0x080fe20000400000 */
        /* <DEDUP_REMOVED lines=104> */
[----:B------:R-:W-:-:S02]  /*75f0*/  ISETP.LT.OR P3, PT, R29, 0x59, !P0 ;  /* 0x000000591d00780c */ /* 0x000fc40004761670 */
[----:B------:R-:W-:Y:S01]  /*7600*/  F2FP.SATFINITE.E4M3.F32.PACK_AB_MERGE_C R21, RZ, R21, RZ ;  /* 0x00000015ff15723e */ /* 0x000fe200048070ff */
[----:B------:R1:W-:Y:S01]  /*7610*/  @!P4 STG.E.U8 desc[UR16][R10.64+0x51], R25 ;  /* 0x000051190a00c986 */ /* 0x0003e2000c101110 */
[C---:B------:R-:W-:Y:S02]  /*7620*/  ISETP.LT.OR P4, PT, R29.reuse, 0x5a, !P0 ;  /* 0x0000005a1d00780c */ /* 0x040fe40004781670 */
[----:B0-----:R-:W-:Y:S01]  /*7630*/  F2FP.SATFINITE.E4M3.F32.PACK_AB_MERGE_C R7, RZ, R94, RZ ;  /* 0x0000005eff07723e */ /* 0x001fe200048070ff */
[----:B------:R-:W-:Y:S01]  /*7640*/  @!P5 STG.E.U8 desc[UR16][R12.64+0x58], R99 ;  /* 0x000058630c00d986 */ /* 0x000fe2000c101110 */
[C---:B------:R-:W-:Y:S02]  /*7650*/  ISETP.LT.OR P5, PT, R29.reuse, 0x61, !P1 ;  /* 0x000000611d00780c */ /* 0x040fe40004fa1670 */
[----:B------:R-:W-:Y:S01]  /*7660*/  F2FP.SATFINITE.E4M3.F32.PACK_AB_MERGE_C R15, RZ, R15, RZ ;  /* 0x0000000fff0f723e */ /* 0x000fe200048070ff */
[----:B------:R0:W-:Y:S01]  /*7670*/  @!P6 STG.E.U8 desc[UR16][R12.64+0x59], R7 ;  /* 0x000059070c00e986 */ /* 0x0001e2000c101110 */
[----:B------:R-:W-:-:S02]  /*7680*/  ISETP.LT.OR P6, PT, R29, 0x62, !P1 ;  /* 0x000000621d00780c */ /* 0x000fc40004fc1670 */
[----:B------:R-:W-:Y:S01]  /*7690*/  F2FP.SATFINITE.E4M3.F32.PACK_AB_MERGE_C R17, RZ, R17, RZ ;  /* 0x00000011ff11723e */ /* 0x000fe200048070ff */
[----:B------:R-:W-:Y:S01]  /*76a0*/  @!P3 STG.E.U8 desc[UR16][R10.64+0x58], R97 ;  /* 0x000058610a00b986 */ /* 0x000fe2000c101110 */
[----:B-1----:R-:W-:Y:S02]  /*76b0*/  F2FP.SATFINITE.E4M3.F32.PACK_AB_MERGE_C R25, RZ, R92, RZ ;  /* 0x0000005cff19723e */ /* 0x002fe400048070ff */
[----:B------:R-:W-:-:S03]  /*76c0*/  ISETP.LT.OR P3, PT, R29, 0x61, !P0 ;  /* 0x000000611d00780c */ /* 0x000fc60004761670 */
[----:B------:R1:W-:Y:S01]  /*76d0*/  @!P4 STG.E.U8 desc[UR16][R10.64+0x59], R25 ;  /* 0x000059190a00c986 */ /* 0x0003e2000c101110 */
[C---:B------:R-:W-:Y:S02]  /*76e0*/  ISETP.LT.OR P4, PT, R29.reuse, 0x62, !P0 ;  /* 0x000000621d00780c */ /* 0x040fe40004781670 */
[----:B0-----:R-:W-:Y:S01]  /*76f0*/  F2FP.SATFINITE.E4M3.F32.PACK_AB_MERGE_C R7, RZ, R90, RZ ;  /* 0x0000005aff07723e */ /* 0x001fe200048070ff */
[----:B------:R-:W-:Y:S01]  /*7700*/  @!P5 STG.E.U8 desc[UR16][R12.64+0x60], R93 ;  /* 0x0000605d0c00d986 */ /* 0x000fe2000c101110 */
[----:B------:R-:W-:-:S03]  /*7710*/  ISETP.LT.OR P5, PT, R29, 0x69, !P1 ;  /* 0x000000691d00780c */ /* 0x000fc60004fa1670 */
[----:B------:R0:W-:Y:S01]  /*7720*/  @!P6 STG.E.U8 desc[UR16][R12.64+0x61], R7 ;  /* 0x000061070c00e986 */ /* 0x0001e2000c101110 */
[C---:B------:R-:W-:Y:S02]  /*7730*/  ISETP.LT.OR P6, PT, R29.reuse, 0x6a, !P1 ;  /* 0x0000006a1d00780c */ /* 0x040fe40004fc1670 */
[----:B-1----:R-:W-:Y:S01]  /*7740*/  F2FP.SATFINITE.E4M3.F32.PACK_AB_MERGE_C R25, RZ, R88, RZ ;  /* 0x00000058ff19723e */ /* 0x002fe200048070ff */
[----:B------:R-:W-:Y:S01]  /*7750*/  @!P3 STG.E.U8 desc[UR16][R10.64+0x60], R95 ;  /* 0x0000605f0a00b986 */ /* 0x000fe2000c101110 */
        /* <DEDUP_REMOVED lines=11> */
[----:B------:R-:W-:Y:S01]  /*7810*/  @!P4 STG.E.U8 desc[UR16][R10.64+0x69], R25 ;  /* 0x000069190a00c986 */ /* 0x000fe2000c101110 */
[C---:B------:R-:W-:Y:S02]  /*7820*/  ISETP.LT.OR P4, PT, R29.reuse, 0x79, !P1 ;  /* 0x000000791d00780c */ /* 0x040fe40004f81670 */
[C---:B------:R-:W-:Y:S01]  /*7830*/  ISETP.LT.OR P1, PT, R29.reuse, 0x7a, !P1 ;  /* 0x0000007a1d00780c */ /* 0x040fe20004f21670 */
[----:B------:R1:W-:Y:S01]  /*7840*/  @!P5 STG.E.U8 desc[UR16][R12.64+0x70], R23 ;  /* 0x000070170c00d986 */ /* 0x0003e2000c101110 */
[C---:B------:R-:W-:Y:S02]  /*7850*/  ISETP.LT.OR P5, PT, R29.reuse, 0x72, !P0 ;  /* 0x000000721d00780c */ /* 0x040fe400047a1670 */
[----:B0-----:R-:W-:Y:S01]  /*7860*/  F2FP.SATFINITE.E4M3.F32.PACK_AB_MERGE_C R7, RZ, R18, RZ ;  /* 0x00000012ff07723e */ /* 0x001fe200048070ff */
[----:B------:R0:W-:Y:S01]  /*7870*/  @!P6 STG.E.U8 desc[UR16][R12.64+0x71], R19 ;  /* 0x000071130c00e986 */ /* 0x0001e2000c101110 */
[C---:B------:R-:W-:Y:S02]  /*7880*/  ISETP.LT.OR P6, PT, R29.reuse, 0x79, !P0 ;  /* 0x000000791d00780c */ /* 0x040fe400047c1670 */
[----:B------:R-:W-:Y:S01]  /*7890*/  ISETP.LT.OR P0, PT, R29, 0x7a, !P0 ;  /* 0x0000007a1d00780c */ /* 0x000fe20004701670 */
[----:B------:R2:W-:Y:S01]  /*78a0*/  @!P3 STG.E.U8 desc[UR16][R10.64+0x70], R21 ;  /* 0x000070150a00b986 */ /* 0x0005e2000c101110 */
[----:B-1----:R-:W-:-:S05]  /*78b0*/  F2FP.SATFINITE.E4M3.F32.PACK_AB_MERGE_C R23, RZ, R16, RZ ;  /* 0x00000010ff17723e */ /* 0x002fca00048070ff */
[----:B------:R2:W-:Y:S01]  /*78c0*/  @!P5 STG.E.U8 desc[UR16][R10.64+0x71], R7 ;  /* 0x000071070a00d986 */ /* 0x0005e2000c101110 */
[----:B0-----:R-:W-:-:S03]  /*78d0*/  F2FP.SATFINITE.E4M3.F32.PACK_AB_MERGE_C R19, RZ, R14, RZ ;  /* 0x0000000eff13723e */ /* 0x001fc600048070ff */
[----:B------:R2:W-:Y:S04]  /*78e0*/  @!P4 STG.E.U8 desc[UR16][R12.64+0x78], R15 ;  /* 0x0000780f0c00c986 */ /* 0x0005e8000c101110 */
[----:B------:R2:W-:Y:S04]  /*78f0*/  @!P1 STG.E.U8 desc[UR16][R12.64+0x79], R19 ;  /* 0x000079130c009986 */ /* 0x0005e8000c101110 */
[----:B------:R2:W-:Y:S04]  /*7900*/  @!P6 STG.E.U8 desc[UR16][R10.64+0x78], R17 ;  /* 0x000078110a00e986 */ /* 0x0005e8000c101110 */
[----:B------:R2:W-:Y:S02]  /*7910*/  @!P0 STG.E.U8 desc[UR16][R10.64+0x79], R23 ;  /* 0x000079170a008986 */ /* 0x0005e4000c101110 */
.L_x_168:
[----:B------:R-:W-:Y:S05]  /*7920*/  BSYNC B0 ;  /* 0x0000000000007941 */ /* 0x000fea0003800000 */
.L_x_38:
[----:B------:R-:W-:Y:S01]  /*7930*/  ULDC UR6, c[0x0][0xc] ;  /* 0x0000030000067ab9 */ /* 0x000fe20000000800 */
[----:B------:R-:W-:Y:S01]  /*7940*/  ULDC UR7, c[0x0][0x10] ;  /* 0x0000040000077ab9 */ /* 0x000fe20000000800 */
[----:B0-2--5:R-:W0:Y:S01]  /*7950*/  LDC R7, c[0x0][0x14] ;  /* 0x00000500ff077b82 */ /* 0x025e220000000800 */
[----:B------:R-:W-:Y:S01]  /*7960*/  UIMAD.WIDE.U32 UR6, UR6, UR7, URZ ;  /* 0x00000007060672a5 */ /* 0x000fe2000f8e003f */
[----:B----4-:R-:W-:Y:S01]  /*7970*/  PRMT R10, RZ, 0x7610, R10 ;  /* 0x00007610ff0a7816 */ /* 0x010fe2000000000a */
[----:B------:R-:W-:-:S04]  /*7980*/  IMAD.MOV.U32 R11, RZ, RZ, -0x1 ;  /* 0xffffffffff0b7424 */ /* 0x000fc800078e00ff */
[----:B0-----:R-:W-:-:S04]  /*7990*/  IMAD.WIDE.U32 R2, R7, UR6, R2 ;  /* 0x0000000607027c25 */ /* 0x001fc8000f8e0002 */
[----:B------:R-:W-:Y:S01]  /*79a0*/  IMAD R7, R7, UR7, RZ ;  /* 0x0000000707077c24 */ /* 0x000fe2000f8e02ff */
[----:B------:R-:W-:Y:S02]  /*79b0*/  ULDC.64 UR6, c[0x0][0x650] ;  /* 0x0001940000067ab9 */ /* 0x000fe40000000a00 */
[----:B------:R-:W-:Y:S01]  /*79c0*/  ISETP.GE.U32.AND P0, PT, R2, UR6, PT ;  /* 0x0000000602007c0c */ /* 0x000fe2000bf06070 */
[----:B------:R-:W-:Y:S02]  /*79d0*/  IMAD.IADD R3, R3, 0x1, R7 ;  /* 0x0000000103037824 */ /* 0x000fe400078e0207 */
[----:B------:R-:W-:-:S03]  /*79e0*/  IMAD.MOV.U32 R7, RZ, RZ, -0x1 ;  /* 0xffffffffff077424 */ /* 0x000fc600078e00ff */
[----:B------:R-:W-:-:S13]  /*79f0*/  ISETP.GE.U32.AND.EX P0, PT, R3, UR7, PT, P0 ;  /* 0x0000000703007c0c */ /* 0x000fda000bf06100 */
[----:B------:R-:W-:Y:S05]  /*7a00*/  @P0 BRA `(.L_x_169) ;  /* 0x0000000400600947 */ /* 0x000fea0003800000 */
[----:B------:R-:W0:Y:S01]  /*7a10*/  S2R R22, SR_CTAID.X ;  /* 0x0000000000167919 */ /* 0x000e220000002500 */
[----:B------:R-:W2:Y:S01]  /*7a20*/  LDC.64 R16, c[0x0][0x628] ;  /* 0x00018a00ff107b82 */ /* 0x000ea20000000a00 */
[----:B------:R-:W-:Y:S01]  /*7a30*/  ULDC UR6, c[0x0][0x150] ;  /* 0x0000540000067ab9 */ /* 0x000fe20000000800 */
[----:B------:R-:W-:Y:S01]  /*7a40*/  IMAD.MOV.U32 R14, RZ, RZ, R2 ;  /* 0x000000ffff0e7224 */ /* 0x000fe200078e0002 */
[----:B------:R-:W4:Y:S01]  /*7a50*/  S2R R24, SR_CTAID.Y ;  /* 0x0000000000187919 */ /* 0x000f220000002600 */
[----:B------:R-:W-:-:S04]  /*7a60*/  IMAD.MOV.U32 R15, RZ, RZ, R3 ;  /* 0x000000ffff0f7224 */ /* 0x000fc800078e0003 */
[----:B------:R-:W1:Y:S08]  /*7a70*/  LDC R25, c[0x0][0x144] ;  /* 0x00005100ff197b82 */ /* 0x000e700000000800 */
[----:B------:R-:W1:Y:S08]  /*7a80*/  LDC R18, c[0x0][0x630] ;  /* 0x00018c00ff127b82 */ /* 0x000e700000000800 */
[----:B------:R-:W1:Y:S01]  /*7a90*/  LDC.64 R20, c[0x0][0x620] ;  /* 0x00018800ff147b82 */ /* 0x000e620000000a00 */
[----:B--2---:R-:W-:-:S04]  /*7aa0*/  ISETP.NE.U32.AND P0, PT, R16, RZ, PT ;  /* 0x000000ff1000720c */ /* 0x004fc80003f05070 */
[----:B------:R-:W-:Y:S02]  /*7ab0*/  ISETP.NE.AND.EX P0, PT, R17, RZ, PT, P0 ;  /* 0x000000ff1100720c */ /* 0x000fe40003f05300 */
[----:B0-----:R-:W-:-:S05]  /*7ac0*/  I2FP.F32.U32 R7, R22 ;  /* 0x0000001600077245 */ /* 0x001fca0000201000 */
[----:B------:R-:W-:-:S04]  /*7ad0*/  FMUL R7, R7, UR6 ;  /* 0x0000000607077c20 */ /* 0x000fc80008400000 */
[----:B------:R0:W2:Y:S02]  /*7ae0*/  F2I.U32.TRUNC.NTZ R23, R7 ;  /* 0x0000000700177305 */ /* 0x0000a4000020f000 */
[----:B----4-:R-:W-:Y:S05]  /*7af0*/  @!P0 BRA `(.L_x_170) ;  /* 0x0000000000288947 */ /* 0x010fea0003800000 */
[----:B0-----:R-:W0:Y:S02]  /*7b00*/  LDC R7, c[0x0][0x634] ;  /* 0x00018d00ff077b82 */ /* 0x001e240000000800 */
        /* <DEDUP_REMOVED lines=9> */
.L_x_170:
[-CC-:B-1----:R-:W-:Y:S01]  /*7ba0*/  SHF.R.U64 R19, R14, R18.reuse, R15.reuse ;  /* 0x000000120e137219 */ /* 0x182fe2000000120f */
[----:B------:R-:W1:Y:S01]  /*7bb0*/  LDC.64 R30, c[0x0][0x640] ;  /* 0x00019000ff1e7b82 */ /* 0x000e620000000a00 */
[----:B0-----:R-:W-:Y:S01]  /*7bc0*/  SHF.R.U32.HI R7, RZ, R18, R15 ;  /* 0x00000012ff077219 */ /* 0x001fe2000001160f */
[----:B--2---:R-:W-:Y:S01]  /*7bd0*/  IMAD.MOV R23, RZ, RZ, -R23 ;  /* 0x000000ffff177224 */ /* 0x004fe200078e0a17 */
[----:B------:R-:W-:Y:S01]  /*7be0*/  IADD3 R13, P0, RZ, -R19, RZ ;  /* 0x80000013ff0d7210 */ /* 0x000fe20007f1e0ff */
[----:B------:R-:W-:Y:S02]  /*7bf0*/  ULDC UR6, c[0x0][0x154] ;  /* 0x0000550000067ab9 */ /* 0x000fe40000000800 */
[----:B------:R-:W-:Y:S02]  /*7c00*/  IMAD R25, R25, R23, R22 ;  /* 0x0000001719197224 */ /* 0x000fe400078e0216 */
[----:B------:R-:W0:Y:S01]  /*7c10*/  LDC R14, c[0x0][0x618] ;  /* 0x00018600ff0e7b82 */ /* 0x000e220000000800 */
[----:B------:R-:W-:-:S02]  /*7c20*/  IMAD.X R7, RZ, RZ, ~R7, P0 ;  /* 0x000000ffff077224 */ /* 0x000fc400000e0e07 */
[----:B------:R-:W-:-:S04]  /*7c30*/  IMAD.WIDE.U32 R10, R13, R20, R2 ;  /* 0x000000140d0a7225 */ /* 0x000fc800078e0002 */
[----:B------:R-:W-:Y:S01]  /*7c40*/  IMAD R12, R7, R20, RZ ;  /* 0x00000014070c7224 */ /* 0x000fe200078e02ff */
[----:B---3--:R-:W2:Y:S03]  /*7c50*/  LDC R26, c[0x0][0x608] ;  /* 0x00018200ff1a7b82 */ /* 0x008ea60000000800 */
[----:B------:R-:W-:Y:S02]  /*7c60*/  IMAD R7, R13, R21, R12 ;  /* 0x000000150d077224 */ /* 0x000fe400078e020c */
[----:B------:R-:W-:Y:S02]  /*7c70*/  IMAD.MOV.U32 R13, RZ, RZ, 0x1 ;  /* 0x00000001ff0d7424 */ /* 0x000fe400078e00ff */
[----:B------:R-:W-:Y:S01]  /*7c80*/  IMAD.IADD R7, R11, 0x1, R7 ;  /* 0x000000010b077824 */ /* 0x000fe200078e0207 */
[----:B------:R-:W3:Y:S01]  /*7c90*/  LDC R28, c[0x0][0x658] ;  /* 0x00019600ff1c7b82 */ /* 0x000ee20000000800 */
[----:B------:R-:W-:-:S02]  /*7ca0*/  I2FP.F32.U32 R11, R24 ;  /* 0x00000018000b7245 */ /* 0x000fc40000201000 */
[----:B-1----:R-:W-:-:S03]  /*7cb0*/  ISETP.NE.U32.AND P0, PT, R30, RZ, PT ;  /* 0x000000ff1e00720c */ /* 0x002fc60003f05070 */
[----:B------:R-:W-:Y:S01]  /*7cc0*/  FMUL R12, R11, UR6 ;  /* 0x000000060b0c7c20 */ /* 0x000fe20008400000 */
[----:B------:R-:W-:Y:S01]  /*7cd0*/  ISETP.NE.AND.EX P0, PT, R31, RZ, PT, P0 ;  /* 0x000000ff1f00720c */ /* 0x000fe20003f05300 */
[----:B------:R-:W1:Y:S01]  /*7ce0*/  LDC R23, c[0x0][0x148] ;  /* 0x00005200ff177b82 */ /* 0x000e620000000800 */
[-CC-:B0-----:R-:W-:Y:S01]  /*7cf0*/  SHF.R.U64 R18, R10, R14.reuse, R7.reuse ;  /* 0x0000000e0a127219 */ /* 0x181fe20000001207 */
[----:B------:R0:W4:Y:S01]  /*7d00*/  F2I.U32.TRUNC.NTZ R20, R12 ;  /* 0x0000000c00147305 */ /* 0x000122000020f000 */
[----:B------:R-:W-:Y:S01]  /*7d10*/  SHF.R.U32.HI R7, RZ, R14, R7 ;  /* 0x0000000eff077219 */ /* 0x000fe20000011607 */
[----:B------:R-:W-:-:S04]  /*7d20*/  IMAD.MOV.U32 R11, RZ, RZ, -0x1 ;  /* 0xffffffffff0b7424 */ /* 0x000fc800078e00ff */
[----:B------:R-:W0:Y:S01]  /*7d30*/  LDC R22, c[0x0][0x600] ;  /* 0x00018000ff167b82 */ /* 0x000e220000000800 */
[-CC-:B--2---:R-:W-:Y:S02]  /*7d40*/  SHF.R.U64 R16, R18, R26.reuse, R7.reuse ;  /* 0x0000001a12107219 */ /* 0x184fe40000001207 */
[----:B------:R-:W-:-:S05]  /*7d50*/  SHF.R.U32.HI R7, RZ, R26, R7 ;  /* 0x0000001aff077219 */ /* 0x000fca0000011607 */
[----:B------:R-:W2:Y:S01]  /*7d60*/  LDC R29, c[0x0][0x648] ;  /* 0x00019200ff1d7b82 */ /* 0x000ea20000000800 */
[-C--:B---3--:R-:W-:Y:S02]  /*7d70*/  SHF.L.U32 R10, R11, R28.reuse, RZ ;  /* 0x0000001c0b0a7219 */ /* 0x088fe400000006ff */
[--C-:B------:R-:W-:Y:S02]  /*7d80*/  SHF.R.U64 R21, R16, R28, R7.reuse ;  /* 0x0000001c10157219 */ /* 0x100fe40000001207 */
[----:B------:R-:W-:Y:S02]  /*7d90*/  LOP3.LUT R27, RZ, R10, RZ, 0x33, !PT ;  /* 0x0000000aff1b7212 */ /* 0x000fe400078e33ff */
[-C--:B------:R-:W-:Y:S01]  /*7da0*/  SHF.R.U32.HI R11, RZ, R28.reuse, R7 ;  /* 0x0000001cff0b7219 */ /* 0x080fe20000011607 */
[----:B------:R-:W3:Y:S01]  /*7db0*/  LDC R32, c[0x0][0x638] ;  /* 0x00018e00ff207b82 */ /* 0x000ee20000000800 */
[----:B------:R-:W-:Y:S01]  /*7dc0*/  SHF.L.U32 R26, R13, R28, RZ ;  /* 0x0000001c0d1a7219 */ /* 0x000fe200000006ff */
[----:B------:R-:W-:-:S06]  /*7dd0*/  IMAD.MOV.U32 R10, RZ, RZ, R21 ;  /* 0x000000ffff0a7224 */ /* 0x000fcc00078e0015 */
[----:B------:R-:W0:Y:S01]  /*7de0*/  LDC R33, c[0x0][0x610] ;  /* 0x00018400ff217b82 */ /* 0x000e220000000800 */
[----:B----4-:R-:W-:Y:S05]  /*7df0*/  @!P0 BRA `(.L_x_171) ;  /* 0x0000000000288947 */ /* 0x010fea0003800000 */
[----:B------:R-:W4:Y:S02]  /*7e00*/  LDC R10, c[0x0][0x64c] ;  /* 0x00019300ff0a7b82 */ /* 0x000f240000000800 */
[----:B----4-:R-:W-:-:S05]  /*7e10*/  IADD3 R7, P0, R21, R10, RZ ;  /* 0x0000000a15077210 */ /* 0x010fca0007f1e0ff */
[----:B------:R-:W-:-:S04]  /*7e20*/  IMAD.X R17, RZ, RZ, R11, P0 ;  /* 0x000000ffff117224 */ /* 0x000fc800000e060b */
[----:B------:R-:W-:-:S04]  /*7e30*/  IMAD.WIDE.U32 R10, R17, R30, RZ ;  /* 0x0000001e110a7225 */ /* 0x000fc800078e00ff */
[----:B0-----:R-:W-:-:S04]  /*7e40*/  IMAD.WIDE.U32 R12, P0, R7, R31, R10 ;  /* 0x0000001f070c7225 */ /* 0x001fc8000780000a */
[----:B------:R-:W-:-:S04]  /*7e50*/  IMAD.WIDE.U32 R10, R7, R30, RZ ;  /* 0x0000001e070a7225 */ /* 0x000fc800078e00ff */
[----:B------:R-:W-:Y:S01]  /*7e60*/  IMAD.X R15, RZ, RZ, RZ, P0 ;  /* 0x000000ffff0f7224 */ /* 0x000fe200000e06ff */
[----:B------:R-:W-:Y:S01]  /*7e70*/  IADD3 RZ, P0, R11, R12, RZ ;  /* 0x0000000c0bff7210 */ /* 0x000fe20007f1e0ff */
[----:B------:R-:W-:-:S04]  /*7e80*/  IMAD.MOV.U32 R14, RZ, RZ, R13 ;  /* 0x000000ffff0e7224 */ /* 0x000fc800078e000d */
[----:B------:R-:W-:-:S08]  /*7e90*/  IMAD.WIDE.U32.X R10, R17, R31, R14, P0 ;  /* 0x0000001f110a7225 */ /* 0x000fd000000e040e */
.L_x_171:
[----:B--2---:R-:W-:Y:S01]  /*7ea0*/  SHF.R.U64 R7, R10, R29, R11 ;  /* 0x0000001d0a077219 */ /* 0x004fe2000000120b */
[----:B0-----:R-:W-:Y:S01]  /*7eb0*/  VIADD R11, R22, 0xffffffff ;  /* 0xffffffff160b7836 */ /* 0x001fe20000000000 */
[----:B------:R-:W-:Y:S01]  /*7ec0*/  LOP3.LUT R28, R16, R27, RZ, 0xc0, !PT ;  /* 0x0000001b101c7212 */ /* 0x000fe200078ec0ff */
[----:B------:R-:W-:Y:S02]  /*7ed0*/  IMAD.MOV R20, RZ, RZ, -R20 ;  /* 0x000000ffff147224 */ /* 0x000fe400078e0a14 */
[----:B------:R-:W-:Y:S01]  /*7ee0*/  IMAD.MOV R10, RZ, RZ, -R7 ;  /* 0x000000ffff0a7224 */ /* 0x000fe200078e0a07 */
[----:B------:R-:W-:Y:S01]  /*7ef0*/  LOP3.LUT R18, R18, R11, RZ, 0xc0, !PT ;  /* 0x0000000b12127212 */ /* 0x000fe200078ec0ff */
[----:B------:R-:W-:Y:S02]  /*7f00*/  IMAD R28, R26, R7, R28 ;  /* 0x000000071a1c7224 */ /* 0x000fe400078e021c */
[----:B-1----:R-:W-:Y:S02]  /*7f10*/  @P2 IMAD R25, R23, R20, R24 ;  /* 0x0000001417192224 */ /* 0x002fe400078e0218 */
[----:B---3--:R-:W-:-:S02]  /*7f20*/  IMAD R7, R10, R32, R21 ;  /* 0x000000200a077224 */ /* 0x008fc400078e0215 */
[----:B------:R-:W-:Y:S02]  /*7f30*/  IMAD R28, R28, R33, R25 ;  /* 0x000000211c1c7224 */ /* 0x000fe400078e0219 */
[----:B------:R-:W-:Y:S02]  /*7f40*/  IMAD R7, R7, R22, R18 ;  /* 0x0000001607077224 */ /* 0x000fe400078e0212 */
[----:B------:R-:W-:-:S03]  /*7f50*/  IMAD.MOV.U32 R10, RZ, RZ, 0x1 ;  /* 0x00000001ff0a7424 */ /* 0x000fc600078e00ff */
[----:B------:R-:W-:Y:S02]  /*7f60*/  SEL R11, R7, R28, !P2 ;  /* 0x0000001c070b7207 */ /* 0x000fe40005000000 */
[----:B------:R-:W-:Y:S01]  /*7f70*/  SEL R28, R28, R7, !P2 ;  /* 0x000000071c1c7207 */ /* 0x000fe20005000000 */
[----:B------:R-:W-:-:S07]  /*7f80*/  IMAD.MOV.U32 R7, RZ, RZ, R19 ;  /* 0x000000ffff077224 */ /* 0x000fce00078e0013 */
.L_x_169:
[----:B------:R-:W-:Y:S01]  /*7f90*/  LOP3.LUT P0, RZ, R10, 0xff, RZ, 0xc0, !PT ;  /* 0x000000ff0aff7812 */ /* 0x000fe2000780c0ff */
[----:B------:R-:W-:-:S12]  /*7fa0*/  IMAD.MOV.U32 R10, RZ, RZ, R28 ;  /* 0x000000ffff0a7224 */ /* 0x000fd800078e001c */
[----:B------:R-:W-:Y:S05]  /*7fb0*/  @P0 BRA `(.L_x_172) ;  /* 0xffffff9000e00947 */ /* 0x000fea000383ffff */
[----:B------:R-:W-:Y:S05]  /*7fc0*/  EXIT ;  /* 0x000000000000794d */ /* 0x000fea0003800000 */
.L_x_8:
[----:B-1----:R-:W-:Y:S01]  /*7fd0*/  ULDC.64 UR4, c[0x0][0x650] ;  /* 0x0001940000047ab9 */ /* 0x002fe20000000a00 */
        /* <DEDUP_REMOVED lines=25> */
.L_x_174:
[----:B------:R-:W0:Y:S01]  /*8170*/  LDC.64 R28, c[0x0][0x640] ;  /* 0x00019000ff1c7b82 */ /* 0x000e220000000a00 */
[-CC-:B------:R-:W-:Y:S01]  /*8180*/  SHF.R.U64 R21, R16, R6.reuse, R17.reuse ;  /* 0x0000000610157219 */ /* 0x180fe20000001211 */
[----:B------:R-:W-:Y:S01]  /*8190*/  IMAD.MOV.U32 R31, RZ, RZ, 0x1 ;  /* 0x00000001ff1f7424 */ /* 0x000fe200078e00ff */
[----:B------:R-:W-:Y:S02]  /*81a0*/  SHF.R.U32.HI R5, RZ, R6, R17 ;  /* 0x00000006ff057219 */ /* 0x000fe40000011611 */
        /* <DEDUP_REMOVED lines=9> */
[----:B0-----:R-:W-:Y:S01]  /*8240*/  ISETP.NE.U32.AND P0, PT, R28, RZ, PT ;  /* 0x000000ff1c00720c */ /* 0x001fe20003f05070 */
[----:B------:R-:W-:-:S03]  /*8250*/  IMAD.MOV.U32 R11, RZ, RZ, -0x1 ;  /* 0xffffffffff0b7424 */ /* 0x000fc600078e00ff */
[----:B------:R-:W-:Y:S02]  /*8260*/  ISETP.NE.AND.EX P0, PT, R29, RZ, PT, P0 ;  /* 0x000000ff1d00720c */ /* 0x000fe40003f05300 */
[----:B------:R-:W0:Y:S01]  /*8270*/  LDC R24, c[0x0][0x600] ;  /* 0x00018000ff187b82 */ /* 0x000e220000000800 */
[-CC-:B-1----:R-:W-:Y:S02]  /*8280*/  SHF.R.U64 R18, R10, R14.reuse, R5.reuse ;  /* 0x0000000e0a127219 */ /* 0x182fe40000001205 */
[----:B------:R-:W-:-:S05]  /*8290*/  SHF.R.U32.HI R5, RZ, R14, R5 ;  /* 0x0000000eff057219 */ /* 0x000fca0000011605 */
        /* <DEDUP_REMOVED lines=21> */
.L_x_175:
[----:B-1----:R-:W-:Y:S01]  /*83f0*/  SHF.R.U64 R6, R10, R25, R11 ;  /* 0x000000190a067219 */ /* 0x002fe2000000120b */
[----:B0-----:R-:W-:Y:S01]  /*8400*/  VIADD R11, R24, 0xffffffff ;  /* 0xffffffff180b7836 */ /* 0x001fe20000000000 */
[----:B------:R-:W-:Y:S01]  /*8410*/  SHF.L.U32 R9, R31, R26, RZ ;  /* 0x0000001a1f097219 */ /* 0x000fe200000006ff */
[----:B------:R-:W-:Y:S01]  /*8420*/  @P2 IMAD R12, R13, R20, R8 ;  /* 0x000000140d0c2224 */ /* 0x000fe200078e0208 */
[----:B------:R-:W-:Y:S01]  /*8430*/  LOP3.LUT R5, R22, R33, RZ, 0xc0, !PT ;  /* 0x0000002116057212 */ /* 0x000fe200078ec0ff */
[----:B------:R-:W-:Y:S01]  /*8440*/  IMAD.MOV R10, RZ, RZ, -R6 ;  /* 0x000000ffff0a7224 */ /* 0x000fe200078e0a06 */
[----:B------:R-:W-:Y:S01]  /*8450*/  LOP3.LUT R18, R18, R11, RZ, 0xc0, !PT ;  /* 0x0000000b12127212 */ /* 0x000fe200078ec0ff */
[----:B------:R-:W-:Y:S02]  /*8460*/  IMAD.MOV.U32 R8, RZ, RZ, 0x1 ;  /* 0x00000001ff087424 */ /* 0x000fe400078e00ff */
[----:B------:R-:W-:Y:S02]  /*8470*/  IMAD R9, R9, R6, R5 ;  /* 0x0000000609097224 */ /* 0x000fe400078e0205 */
[----:B--2---:R-:W-:-:S02]  /*8480*/  IMAD R5, R10, R27, R23 ;  /* 0x0000001b0a057224 */ /* 0x004fc400078e0217 */
[----:B---3--:R-:W-:Y:S02]  /*8490*/  IMAD R6, R9, R30, R12 ;  /* 0x0000001e09067224 */ /* 0x008fe400078e020c */
[----:B------:R-:W-:Y:S01]  /*84a0*/  IMAD R9, R5, R24, R18 ;  /* 0x0000001805097224 */ /* 0x000fe200078e0212 */
[----:B------:R-:W-:Y:S01]  /*84b0*/  PRMT R5, R8, 0x7610, R5 ;  /* 0x0000761008057816 */ /* 0x000fe20000000005 */
[----:B------:R-:W-:-:S03]  /*84c0*/  IMAD.MOV.U32 R16, RZ, RZ, R21 ;  /* 0x000000ffff107224 */ /* 0x000fc600078e0015 */
[----:B------:R-:W-:Y:S02]  /*84d0*/  SEL R17, R9, R6, !P2 ;  /* 0x0000000609117207 */ /* 0x000fe40005000000 */
[----:B------:R-:W-:-:S07]  /*84e0*/  SEL R6, R6, R9, !P2 ;  /* 0x0000000906067207 */ /* 0x000fce0005000000 */
.L_x_173:
[----:B------:R-:W-:-:S08]  /*84f0*/  NOP ;  /* 0x0000000000007918 */ /* 0x000fd00000000000 */
[----:B------:R-:W0:-:S00]  /*8500*/  USETMAXREG.DEALLOC.CTAPOOL 0x28 ;  /* 0x00000028000079c8 */ /* 0x000e0000080e0500 */
[----:B0-----:R-:W-:-:S13]  /*8510*/  ISETP.NE.AND P0, PT, R7, RZ, PT ;  /* 0x000000ff0700720c */ /* 0x001fda0003f05270 */
[----:B------:R-:W-:Y:S05]  /*8520*/  @P0 EXIT ;  /* 0x000000000000094d */ /* 0x000fea0003800000 */
[----:B------:R-:W-:Y:S01]  /*8530*/  LOP3.LUT P0, RZ, R5, 0xff, RZ, 0xc0, !PT ;  /* 0x000000ff05ff7812 */ /* 0x000fe2000780c0ff */
[----:B------:R-:W-:Y:S02]  /*8540*/  IMAD.MOV.U32 R5, RZ, RZ, 0x1 ;  /* 0x00000001ff057424 */ /* 0x000fe400078e00ff */
[----:B------:R-:W-:-:S10]  /*8550*/  IMAD.MOV.U32 R12, RZ, RZ, RZ ;  /* 0x000000ffff0c7224 */ /* 0x000fd400078e00ff */
[----:B------:R-:W-:Y:S05]  /*8560*/  @!P0 BRA `(.L_x_176) ;  /* 0x0000000c00748947 */ /* 0x000fea0003800000 */
[----:B------:R-:W0:Y:S01]  /*8570*/  LDC R5, c[0x0][0x28c] ;  /* 0x0000a300ff057b82 */ /* 0x000e220000000800 */
[----:B------:R-:W-:Y:S01]  /*8580*/  UMOV UR14, 0x1 ;  /* 0x00000001000e7882 */ /* 0x000fe20000000000 */
[----:B------:R-:W-:Y:S01]  /*8590*/  ULDC UR9, c[0x0][0xc] ;  /* 0x0000030000097ab9 */ /* 0x000fe20000000800 */
[----:B------:R-:W-:Y:S01]  /*85a0*/  ULDC UR12, c[0x0][0x10] ;  /* 0x00000400000c7ab9 */ /* 0x000fe20000000800 */
[----:B------:R-:W-:Y:S01]  /*85b0*/  ULDC UR5, c[0x0][0x658] ;  /* 0x0001960000057ab9 */ /* 0x000fe20000000800 */
[----:B------:R-:W-:Y:S01]  /*85c0*/  UMOV UR7, 0xffffffff ;  /* 0xffffffff00077882 */ /* 0x000fe20000000000 */
[----:B------:R-:W-:Y:S01]  /*85d0*/  BSSY B0, `(.L_x_176) ;  /* 0x00000d6000007945 */ /* 0x000fe20003800000 */
[----:B------:R-:W-:Y:S01]  /*85e0*/  USHF.L.U32 UR7, UR7, UR5, URZ ;  /* 0x0000000507077299 */ /* 0x000fe2000800063f */
[----:B------:R-:W1:Y:S01]  /*85f0*/  S2UR UR8, SR_CgaCtaId ;  /* 0x00000000000879c3 */ /* 0x000e620000008800 */
[----:B------:R-:W-:Y:S01]  /*8600*/  USHF.L.U32 UR5, UR14, UR5, URZ ;  /* 0x000000050e057299 */ /* 0x000fe2000800063f */
[----:B------:R-:W-:Y:S01]  /*8610*/  IMAD.MOV.U32 R14, RZ, RZ, 0x1 ;  /* 0x00000001ff0e7424 */ /* 0x000fe200078e00ff */
[----:B------:R-:W-:Y:S01]  /*8620*/  LOP3.LUT R15, R4, 0x2, RZ, 0xfc, !PT ;  /* 0x00000002040f7812 */ /* 0x000fe200078efcff */
[----:B------:R-:W-:Y:S01]  /*8630*/  IMAD.MOV.U32 R12, RZ, RZ, RZ ;  /* 0x000000ffff0c7224 */ /* 0x000fe200078e00ff */
[----:B------:R-:W-:Y:S01]  /*8640*/  ULDC UR4, c[0x0][0x600] ;  /* 0x0001800000047ab9 */ /* 0x000fe20000000800 */
[----:B------:R-:W-:Y:S01]  /*8650*/  UMOV UR15, 0x55 ;  /* 0x00000055000f7882 */ /* 0x000fe20000000000 */
[----:B------:R-:W-:-:S02]  /*8660*/  UIADD3 UR4, UR4, -0x1, URZ ;  /* 0xffffffff04047890 */ /* 0x000fc4000fffe03f */
[----:B------:R-:W-:Y:S01]  /*8670*/  ULOP3.LUT UR7, URZ, UR7, URZ, 0x33, !UPT ;  /* 0x000000073f077292 */ /* 0x000fe2000f8e333f */
[----:B------:R-:W-:Y:S01]  /*8680*/  ULDC.64 UR30, c[0x0][0x198] ;  /* 0x00006600001e7ab9 */ /* 0x000fe20000000a00 */
[----:B0-----:R-:W-:-:S05]  /*8690*/  VIADD R5, R5, 0x3f ;  /* 0x0000003f05057836 */ /* 0x001fca0000000000 */
[----:B------:R-:W-:Y:S01]  /*86a0*/  SHF.R.S32.HI R8, RZ, 0x1f, R5 ;  /* 0x0000001fff087819 */ /* 0x000fe20000011405 */
[----:B-1----:R-:W-:-:S03]  /*86b0*/  ULOP3.LUT UR10, UR8, 0x1, URZ, 0xc0, !UPT ;  /* 0x00000001080a7892 */ /* 0x002fc6000f8ec03f */
[----:B------:R-:W-:Y:S01]  /*86c0*/  LEA.HI R8, R8, R5, RZ, 0x6 ;  /* 0x0000000508087211 */ /* 0x000fe200078f30ff */
[----:B------:R-:W-:Y:S01]  /*86d0*/  USHF.R.U32.HI UR28, URZ, 0x1, UR8 ;  /* 0x000000013f1c7899 */ /* 0x000fe20008011608 */
[----:B------:R-:W-:Y:S01]  /*86e0*/  IMAD.MOV.U32 R5, RZ, RZ, 0x1 ;  /* 0x00000001ff057424 */ /* 0x000fe200078e00ff */
[----:B------:R-:W-:Y:S01]  /*86f0*/  USHF.L.U32 UR6, UR8, 0x6, URZ ;  /* 0x0000000608067899 */ /* 0x000fe2000800063f */
[----:B------:R-:W-:Y:S01]  /*8700*/  SHF.R.S32.HI R11, RZ, 0x6, R8 ;  /* 0x00000006ff0b7819 */ /* 0x000fe20000011408 */
[----:B------:R-:W-:Y:S02]  /*8710*/  USHF.L.U32 UR27, UR8, 0xc, URZ ;  /* 0x0000000c081b7899 */ /* 0x000fe4000800063f */
[----:B------:R-:W-:Y:S02]  /*8720*/  ULOP3.LUT UR8, UR8, 0xfffffffe, URZ, 0xc0, !UPT ;  /* 0xfffffffe08087892 */ /* 0x000fe4000f8ec03f */
[----:B------:R-:W-:Y:S01]  /*8730*/  UISETP.GT.U32.AND UP0, UPT, UR10, 0xffff, UPT ;  /* 0x0000ffff0a00788c */ /* 0x000fe2000bf04070 */
[----:B------:R-:W-:Y:S01]  /*8740*/  VIADD R10, R11, 0x1 ;  /* 0x000000010b0a7836 */ /* 0x000fe20000000000 */
[----:B------:R-:W-:-:S02]  /*8750*/  USHF.L.U32 UR13, UR14, UR8, URZ ;  /* 0x000000080e0d7299 */ /* 0x000fc4000800063f */
[----:B------:R-:W-:Y:S02]  /*8760*/  ULOP3.LUT UR11, UR8, 0x1, URZ, 0xfc, !UPT ;  /* 0x00000001080b7892 */ /* 0x000fe4000f8efc3f */
[----:B------:R-:W-:Y:S02]  /*8770*/  UIMAD.WIDE.U32 UR8, UR9, UR12, URZ ;  /* 0x0000000c090872a5 */ /* 0x000fe4000f8e003f */
[----:B------:R-:W-:Y:S01]  /*8780*/  USEL UR10, UR10, 0xffff, !UP0 ;  /* 0x0000ffff0a0a7887 */ /* 0x000fe2000c000000 */
[----:B------:R-:W-:Y:S01]  /*8790*/  ULDC UR12, c[0x0][0x14] ;  /* 0x00000500000c7ab9 */ /* 0x000fe20000000800 */
[----:B------:R-:W-:Y:S02]  /*87a0*/  USHF.L.U32 UR11, UR14, UR11, URZ ;  /* 0x0000000b0e0b7299 */ /* 0x000fe4000800063f */
[----:B------:R-:W-:Y:S02]  /*87b0*/  UIMAD.WIDE.U32 UR24, UR8, UR12, URZ ;  /* 0x0000000c081872a5 */ /* 0x000fe4000f8e003f */
[----:B------:R-:W-:-:S02]  /*87c0*/  UIMAD UR14, UR9, UR12, URZ ;  /* 0x0000000c090e72a4 */ /* 0x000fc4000f8e023f */
[----:B------:R-:W-:Y:S02]  /*87d0*/  ULOP3.LUT UR10, UR10, 0xffff, URZ, 0xc0, !UPT ;  /* 0x0000ffff0a0a7892 */ /* 0x000fe4000f8ec03f */
[----:B------:R-:W-:Y:S02]  /*87e0*/  ULOP3.LUT UR6, UR6, 0x40, URZ, 0xc0, !UPT ;  /* 0x0000004006067892 */ /* 0x000fe4000f8ec03f */
[----:B------:R-:W-:Y:S02]  /*87f0*/  ULOP3.LUT UR13, UR13, UR11, URZ, 0xfc, !UPT ;  /* 0x0000000b0d0d7292 */ /* 0x000fe4000f8efc3f */
[----:B------:R-:W-:Y:S02]  /*8800*/  UIADD3 UR14, UR25, UR14, URZ ;  /* 0x0000000e190e7290 */ /* 0x000fe4000fffe03f */
[----:B------:R-:W-:-:S12]  /*8810*/  USHF.L.U32 UR15, UR15, UR10, URZ ;  /* 0x0000000a0f0f7299 */ /* 0x000fd8000800063f */
.L_x_187:
[----:B------:R-:W-:-:S03]  /*8820*/  UMOV UR8, 0xffffffff ;  /* 0xffffffff00087882 */ /* 0x000fc60000000000 */
[----:B------:R-:W-:Y:S05]  /*8830*/  BRA.DIV UR8, `(.L_x_177) ;  /* 0x0000001608187947 */ /* 0x000fea000b800000 */
[----:B------:R-:W-:-:S13]  /*8840*/  ELECT P0, URZ, PT ;  /* 0x00000000003f782f */ /* 0x000fda0003800000 */
.L_x_208:
[----:B------:R-:W0:Y:S01]  /*8850*/  LDC R7, c[0x0][0x28c] ;  /* 0x0000a300ff077b82 */ /* 0x000e220000000800 */
[----:B------:R-:W-:Y:S01]  /*8860*/  BSSY B1, `(.L_x_178) ;  /* 0x000003b000017945 */ /* 0x000fe20003800000 */
[----:B0-----:R-:W-:-:S13]  /*8870*/  ISETP.LT.OR P0, PT, R7, 0x1, !P0 ;  /* 0x000000010700780c */ /* 0x001fda0004701670 */
[----:B------:R-:W-:Y:S05]  /*8880*/  @P0 BRA `(.L_x_179) ;  /* 0x0000000000e00947 */ /* 0x000fea0003800000 */
[----:B------:R-:W-:Y:S01]  /*8890*/  LEA R9, R6, UR28, 0x2 ;  /* 0x0000001c06097c11 */ /* 0x000fe2000f8e10ff */
[----:B------:R-:W-:Y:S01]  /*88a0*/  IMAD.MOV.U32 R20, RZ, RZ, RZ ;  /* 0x000000ffff147224 */ /* 0x000fe200078e00ff */
[----:B------:R-:W-:Y:S01]  /*88b0*/  LEA R17, R17, UR6, 0x7 ;  /* 0x0000000611117c11 */ /* 0x000fe2000f8e38ff */
[----:B------:R-:W-:Y:S02]  /*88c0*/  IMAD.MOV.U32 R6, RZ, RZ, R10 ;  /* 0x000000ffff067224 */ /* 0x000fe400078e000a */
[----:B------:R-:W-:Y:S02]  /*88d0*/  IMAD.MOV.U32 R7, RZ, RZ, R5 ;  /* 0x000000ffff077224 */ /* 0x000fe400078e0005 */
[----:B------:R-:W-:Y:S02]  /*88e0*/  IMAD.MOV.U32 R8, RZ, RZ, R12 ;  /* 0x000000ffff087224 */ /* 0x000fe400078e000c */
[----:B------:R-:W-:-:S07]  /*88f0*/  IMAD.SHL.U32 R19, R9, 0x20, RZ ;  /* 0x0000002009137824 */ /* 0x000fce00078e00ff */
.L_x_182:
[----:B------:R-:W0:Y:S01]  /*8900*/  S2R R18, SR_CgaCtaId ;  /* 0x0000000000127919 */ /* 0x000e220000008800 */
[----:B------:R-:W-:Y:S02]  /*8910*/  MOV R9, 0x400 ;  /* 0x0000040000097802 */ /* 0x000fe40000000f00 */
[----:B------:R-:W-:-:S13]  /*8920*/  LOP3.LUT P1, RZ, R0, 0x7f, RZ, 0xc0, !PT ;  /* 0x0000007f00ff7812 */ /* 0x000fda000782c0ff */
[----:B------:R-:W1:Y:S01]  /*8930*/  @!P1 LDC R13, c[0x0][0x500] ;  /* 0x00014000ff0d9b82 */ /* 0x000e620000000800 */
[----:B0-----:R-:W-:Y:S02]  /*8940*/  LEA R21, R18, R9, 0x18 ;  /* 0x0000000912157211 */ /* 0x001fe400078ec0ff */
[----:B------:R-:W-:-:S03]  /*8950*/  SHF.L.U32 R9, R7, 0x1f, RZ ;  /* 0x0000001f07097819 */ /* 0x000fc600000006ff */
[----:B------:R-:W-:-:S04]  /*8960*/  IMAD R18, R8, 0x8, R21 ;  /* 0x0000000808127824 */ /* 0x000fc800078e0215 */
[----:B------:R-:W0:Y:S02]  /*8970*/  SYNCS.PHASECHK.TRANS64.TRYWAIT P0, [R18+URZ+0x70], R9 ;  /* 0x00007009120075a7 */ /* 0x000e24000800017f */
[----:B01----:R-:W-:Y:S05]  /*8980*/  @!P0 BRA `(.L_x_180) ;  /* 0x0000001000e48947 */ /* 0x003fea0003800000 */
.L_x_209:
[----:B0-----:R-:W-:Y:S01]  /*8990*/  PRMT R9, R15, 0x9910, RZ ;  /* 0x000099100f097816 */ /* 0x001fe200000000ff */
[----:B------:R0:W-:Y:S03]  /*89a0*/  @!P1 SYNCS.ARRIVE.TRANS64 RZ, [R18+URZ], R13 ;  /* 0x0000000d12ff99a7 */ /* 0x0001e6000800003f */
[----:B------:R-:W-:-:S13]  /*89b0*/  ISETP.NE.AND P0, PT, R9, 0x2, PT ;  /* 0x000000020900780c */ /* 0x000fda0003f05270 */
[----:B0-----:R-:W-:Y:S05]  /*89c0*/  @P0 BRA `(.L_x_181) ;  /* 0x0000000000040947 */ /* 0x001fea0003800000 */
[----:B------:R-:W-:Y:S01]  /*89d0*/  BPT.TRAP 0x1 ;  /* 0x000000040000795c */ /* 0x000fe20000300000 */
.L_x_181:
[----:B------:R-:W-:Y:S01]  /*89e0*/  R2UR UR8, R8 ;  /* 0x00000000080872ca */ /* 0x000fe200000e0000 */
[----:B------:R-:W-:Y:S01]  /*89f0*/  VIADD R6, R6, 0xffffffff ;  /* 0xffffffff06067836 */ /* 0x000fe20000000000 */
[----:B------:R-:W-:Y:S01]  /*8a00*/  R2UR UR22, R21 ;  /* 0x00000000151672ca */ /* 0x000fe200000e0000 */
[----:B------:R-:W-:Y:S01]  /*8a10*/  UIADD3 UR16, UP0, UR30, 0xf0, URZ ;  /* 0x000000f01e107890 */ /* 0x000fe2000ff1e03f */
[----:B------:R-:W-:Y:S01]  /*8a20*/  R2UR UR23, R19 ;  /* 0x00000000131772ca */ /* 0x000fe200000e0000 */
[----:B------:R-:W-:Y:S01]  /*8a30*/  UIADD3 UR32, UP1, UR30, 0x1f0, URZ ;  /* 0x000001f01e207890 */ /* 0x000fe2000ff3e03f */
[----:B------:R-:W-:Y:S01]  /*8a40*/  R2UR UR9, R18 ;  /* 0x00000000120972ca */ /* 0x000fe200000e0000 */
[----:B------:R-:W-:Y:S01]  /*8a50*/  UIADD3.X UR17, URZ, UR31, URZ, UP0, !UPT ;  /* 0x0000001f3f117290 */ /* 0x000fe200087fe43f */
[----:B------:R-:W-:Y:S01]  /*8a60*/  R2UR UR10, R20 ;  /* 0x00000000140a72ca */ /* 0x000fe200000e0000 */
[----:B------:R-:W-:Y:S01]  /*8a70*/  UPRMT UR20, URZ, 0x5410, UR15 ;  /* 0x000054103f147896 */ /* 0x000fe2000800000f */
[----:B------:R-:W-:Y:S01]  /*8a80*/  R2UR UR12, R16 ;  /* 0x00000000100c72ca */ /* 0x000fe200000e0000 */
[----:B------:R-:W-:Y:S01]  /*8a90*/  VIADD R8, R8, 0x1 ;  /* 0x0000000108087836 */ /* 0x000fe20000000000 */
[----:B------:R-:W-:Y:S01]  /*8aa0*/  R2UR UR26, R17 ;  /* 0x00000000111a72ca */ /* 0x000fe200000e0000 */
[----:B------:R-:W-:Y:S01]  /*8ab0*/  USHF.L.U32 UR8, UR8, 0xd, URZ ;  /* 0x0000000d08087899 */ /* 0x000fe2000800063f */
[----:B------:R-:W-:Y:S01]  /*8ac0*/  ISETP.GT.AND P1, PT, R6, 0x1, PT ;  /* 0x000000010600780c */ /* 0x000fe20003f24270 */
[----:B------:R-:W-:Y:S01]  /*8ad0*/  UPRMT UR29, URZ, 0x5410, UR13 ;  /* 0x000054103f1d7896 */ /* 0x000fe2000800000d */
[----:B------:R-:W-:Y:S01]  /*8ae0*/  ISETP.NE.AND P0, PT, R8, 0xe, PT ;  /* 0x0000000e0800780c */ /* 0x000fe20003f05270 */
[----:B------:R-:W-:Y:S01]  /*8af0*/  ULEA UR11, UR28, UR8, 0xb ;  /* 0x000000081c0b7291 */ /* 0x000fe2000f8e583f */
[----:B------:R-:W-:Y:S01]  /*8b00*/  VIADD R20, R20, 0x40 ;  /* 0x0000004014147836 */ /* 0x000fe20000000000 */
[----:B------:R-:W-:Y:S01]  /*8b10*/  ULOP3.LUT UR8, UR8, 0x1000, UR27, 0xf8, !UPT ;  /* 0x0000100008087892 */ /* 0x000fe2000f8ef81b */
[----:B------:R-:W-:Y:S01]  /*8b20*/  SEL R18, RZ, 0x1, P0 ;  /* 0x00000001ff127807 */ /* 0x000fe20000000000 */
[----:B------:R-:W-:Y:S01]  /*8b30*/  UIADD3 UR21, UR22, 0x200, UR11 ;  /* 0x0000020016157890 */ /* 0x000fe2000fffe00b */
[----:B------:R-:W-:Y:S01]  /*8b40*/  SEL R8, R8, RZ, P0 ;  /* 0x000000ff08087207 */ /* 0x000fe20000000000 */
[----:B------:R-:W-:Y:S01]  /*8b50*/  UIADD3 UR22, UR22, 0x1c200, UR8 ;  /* 0x0001c20016167890 */ /* 0x000fe2000fffe008 */
[----:B------:R-:W-:Y:S01]  /*8b60*/  LOP3.LUT R7, R7, R18, RZ, 0x3c, !PT ;  /* 0x0000001207077212 */ /* 0x000fe200078e3cff */
[----:B------:R-:W-:Y:S01]  /*8b70*/  UIADD3.X UR33, URZ, UR31, URZ, UP1, !UPT ;  /* 0x0000001f3f217290 */ /* 0x000fe20008ffe43f */
[----:B------:R-:W-:Y:S01]  /*8b80*/  UMOV UR18, 0x0 ;  /* 0x0000000000127882 */ /* 0x000fe20000000000 */
[----:B------:R-:W-:Y:S01]  /*8b90*/  UMOV UR19, 0x10000000 ;  /* 0x1000000000137882 */ /* 0x000fe20000000000 */
[----:B------:R-:W-:Y:S01]  /*8ba0*/  UMOV UR11, UR23 ;  /* 0x00000017000b7c82 */ /* 0x000fe20008000000 */
[----:B------:R-:W-:-:S02]  /*8bb0*/  UMOV UR8, UR21 ;  /* 0x0000001500087c82 */ /* 0x000fc40008000000 */
[----:B------:R0:W-:Y:S02]  /*8bc0*/  UTMALDG.3D.MULTICAST [UR8], [UR16], UR20, desc[UR18] ;  /* 0x00001208100073b4 */ /* 0x0001e40008011814 */
[----:B0-----:R-:W-:Y:S01]  /*8bd0*/  UMOV UR8, UR22 ;  /* 0x0000001600087c82 */ /* 0x001fe20008000000 */
[----:B------:R-:W-:Y:S02]  /*8be0*/  UMOV UR11, UR26 ;  /* 0x0000001a000b7c82 */ /* 0x000fe40008000000 */
[----:B------:R0:W-:Y:S02]  /*8bf0*/  UTMALDG.3D.MULTICAST [UR8], [UR32], UR29, desc[UR18] ;  /* 0x00001208200073b4 */ /* 0x0001e4000801181d */
[----:B0-----:R-:W-:Y:S05]  /*8c00*/  @P1 BRA `(.L_x_182) ;  /* 0xfffffffc003c1947 */ /* 0x001fea000383ffff */
.L_x_179:
[----:B------:R-:W-:Y:S05]  /*8c10*/  BSYNC B1 ;  /* 0x0000000000017941 */ /* 0x000fea0003800000 */
.L_x_178:
[----:B------:R-:W-:Y:S01]  /*8c20*/  LOP3.LUT P1, RZ, R14, 0xff, RZ, 0xc0, !PT ;  /* 0x000000ff0eff7812 */ /* 0x000fe2000782c0ff */
[C---:B------:R-:W-:Y:S01]  /*8c30*/  IMAD.IADD R9, R11.reuse, 0x1, R12 ;  /* 0x000000010b097824 */ /* 0x040fe200078e020c */
[----:B------:R-:W-:Y:S01]  /*8c40*/  ULDC.64 UR8, c[0x0][0x650] ;  /* 0x0001940000087ab9 */ /* 0x000fe20000000a00 */
[----:B------:R-:W-:Y:S01]  /*8c50*/  ISETP.GE.U32.AND P3, PT, R11, 0xe, PT ;  /* 0x0000000e0b00780c */ /* 0x000fe20003f66070 */
[----:B------:R-:W-:Y:S01]  /*8c60*/  BSSY B1, `(.L_x_183) ;  /* 0x000006a000017945 */ /* 0x000fe20003800000 */
[----:B------:R-:W-:Y:S01]  /*8c70*/  IMAD.MOV.U32 R17, RZ, RZ, -0x1 ;  /* 0xffffffffff117424 */ /* 0x000fe200078e00ff */
[----:B------:R-:W-:Y:S01]  /*8c80*/  ISETP.GT.U32.AND P0, PT, R9, 0xd, PT ;  /* 0x0000000d0900780c */ /* 0x000fe20003f04070 */
[----:B------:R-:W-:Y:S01]  /*8c90*/  IMAD.MOV.U32 R16, RZ, RZ, -0x1 ;  /* 0xffffffffff107424 */ /* 0x000fe200078e00ff */
[----:B------:R-:W-:Y:S02]  /*8ca0*/  SHF.R.U32.HI R6, RZ, 0x1, R9 ;  /* 0x00000001ff067819 */ /* 0x000fe40000011609 */
[----:B------:R-:W-:-:S02]  /*8cb0*/  ISETP.LT.U32.AND P0, PT, R11, 0xe, P0 ;  /* 0x0000000e0b00780c */ /* 0x000fc40000701070 */
[----:B------:R-:W-:Y:S01]  /*8cc0*/  PRMT R14, RZ, 0x7610, R14 ;  /* 0x00007610ff0e7816 */ /* 0x000fe2000000000e */
[----:B------:R-:W0:Y:S01]  /*8cd0*/  @P1 S2R R8, SR_CgaCtaId ;  /* 0x0000000000081919 */ /* 0x000e220000008800 */
[----:B------:R-:W-:-:S04]  /*8ce0*/  @P1 MOV R7, 0x400 ;  /* 0x0000040000071802 */ /* 0x000fc80000000f00 */
[----:B0-----:R-:W-:Y:S01]  /*8cf0*/  @P1 LEA R8, R8, R7, 0x18 ;  /* 0x0000000708081211 */ /* 0x001fe200078ec0ff */
[----:B------:R-:W-:Y:S01]  /*8d00*/  IMAD.WIDE.U32 R6, R6, -0x6db6db6d, RZ ;  /* 0x9249249306067825 */ /* 0x000fe200078e00ff */
[----:B------:R-:W-:Y:S02]  /*8d10*/  SEL R6, RZ, 0x1, !P0 ;  /* 0x00000001ff067807 */ /* 0x000fe40004000000 */
[----:B------:R0:W-:Y:S01]  /*8d20*/  @P1 SYNCS.ARRIVE.TRANS64.A1T0 RZ, [R8+URZ+0xf8], RZ ;  /* 0x0000f8ff08ff19a7 */ /* 0x0001e2000810003f */
[----:B------:R-:W-:Y:S02]  /*8d30*/  IADD3 R2, P1, R2, UR24, RZ ;  /* 0x0000001802027c10 */ /* 0x000fe4000ff3e0ff */
[----:B------:R-:W-:Y:S01]  /*8d40*/  LOP3.LUT R5, R5, R6, RZ, 0x3c, !PT ;  /* 0x0000000605057212 */ /* 0x000fe200078e3cff */
[----:B------:R-:W-:Y:S01]  /*8d50*/  IMAD.MOV.U32 R6, RZ, RZ, -0x1 ;  /* 0xffffffffff067424 */ /* 0x000fe200078e00ff */
[----:B------:R-:W-:Y:S02]  /*8d60*/  IADD3.X R3, R3, UR14, RZ, P1, !PT ;  /* 0x0000000e03037c10 */ /* 0x000fe40008ffe4ff */
[----:B------:R-:W-:-:S02]  /*8d70*/  ISETP.GE.U32.AND P0, PT, R2, UR8, PT ;  /* 0x0000000802007c0c */ /* 0x000fc4000bf06070 */
[----:B0-----:R-:W-:Y:S02]  /*8d80*/  SHF.R.U32.HI R8, RZ, 0x2, R7 ;  /* 0x00000002ff087819 */ /* 0x001fe40000011607 */
[----:B------:R-:W-:Y:S02]  /*8d90*/  ISETP.GE.U32.AND.EX P0, PT, R3, UR9, PT, P0 ;  /* 0x0000000903007c0c */ /* 0x000fe4000bf06100 */
[----:B------:R-:W-:Y:S01]  /*8da0*/  @P3 LOP3.LUT R5, R5, 0x1, R8, 0x78, !PT ;  /* 0x0000000105053812 */ /* 0x000fe200078e7808 */
[----:B------:R-:W-:Y:S01]  /*8db0*/  IMAD R12, R8, -0xe, R9 ;  /* 0xfffffff2080c7824 */ /* 0x000fe200078e0209 */
[----:B------:R-:W-:-:S09]  /*8dc0*/  PRMT R7, RZ, 0x7610, R7 ;  /* 0x00007610ff077816 */ /* 0x000fd20000000007 */
[----:B------:R-:W-:Y:S05]  /*8dd0*/  @P0 BRA `(.L_x_184) ;  /* 0x0000000400480947 */ /* 0x000fea0003800000 */
[----:B------:R-:W0:Y:S01]  /*8de0*/  S2R R17, SR_CTAID.X ;  /* 0x0000000000117919 */ /* 0x000e220000002500 */
[----:B------:R-:W-:Y:S01]  /*8df0*/  ULDC.64 UR8, c[0x0][0x628] ;  /* 0x00018a0000087ab9 */ /* 0x000fe20000000a00 */
[----:B------:R-:W1:Y:S01]  /*8e00*/  LDC R18, c[0x0][0x144] ;  /* 0x00005100ff127b82 */ /* 0x000e620000000800 */
[----:B------:R-:W-:Y:S01]  /*8e10*/  ISETP.NE.U32.AND P0, PT, RZ, UR8, PT ;  /* 0x00000008ff007c0c */ /* 0x000fe2000bf05070 */
[----:B------:R-:W2:Y:S01]  /*8e20*/  S2R R13, SR_CTAID.Y ;  /* 0x00000000000d7919 */ /* 0x000ea20000002600 */
[----:B------:R-:W-:Y:S01]  /*8e30*/  ULDC UR10, c[0x0][0x150] ;  /* 0x00005400000a7ab9 */ /* 0x000fe20000000800 */
[----:B------:R-:W-:Y:S01]  /*8e40*/  ULDC UR11, c[0x0][0x630] ;  /* 0x00018c00000b7ab9 */ /* 0x000fe20000000800 */
[----:B------:R-:W-:Y:S01]  /*8e50*/  ISETP.NE.AND.EX P0, PT, RZ, UR9, PT, P0 ;  /* 0x00000009ff007c0c */ /* 0x000fe2000bf05300 */
[----:B------:R-:W-:Y:S01]  /*8e60*/  IMAD.MOV.U32 R6, RZ, RZ, R2 ;  /* 0x000000ffff067224 */ /* 0x000fe200078e0002 */
[----:B0-----:R-:W-:-:S05]  /*8e70*/  I2FP.F32.U32 R7, R17 ;  /* 0x0000001100077245 */ /* 0x001fca0000201000 */
[----:B------:R-:W-:Y:S01]  /*8e80*/  FMUL R20, R7, UR10 ;  /* 0x0000000a07147c20 */ /* 0x000fe20008400000 */
[----:B------:R-:W-:-:S05]  /*8e90*/  IMAD.MOV.U32 R7, RZ, RZ, R3 ;  /* 0x000000ffff077224 */ /* 0x000fca00078e0003 */
[----:B--2---:R-:W-:Y:S05]  /*8ea0*/  @!P0 BRA `(.L_x_185) ;  /* 0x0000000000288947 */ /* 0x004fea0003800000 */
[----:B------:R-:W-:Y:S02]  /*8eb0*/  ULDC UR10, c[0x0][0x634] ;  /* 0x00018d00000a7ab9 */ /* 0x000fe40000000800 */
[----:B------:R-:W-:-:S05]  /*8ec0*/  IADD3 R7, P0, R2, UR10, RZ ;  /* 0x0000000a02077c10 */ /* 0x000fca000ff1e0ff */
[----:B------:R-:W-:-:S04]  /*8ed0*/  IMAD.X R19, RZ, RZ, R3, P0 ;  /* 0x000000ffff137224 */ /* 0x000fc800000e0603 */
[----:B------:R-:W-:-:S04]  /*8ee0*/  IMAD.WIDE.U32 R8, R19, UR8, RZ ;  /* 0x0000000813087c25 */ /* 0x000fc8000f8e00ff */
[----:B------:R-:W-:-:S04]  /*8ef0*/  IMAD.WIDE.U32 R8, P0, R7, UR9, R8 ;  /* 0x0000000907087c25 */ /* 0x000fc8000f800008 */
[----:B------:R-:W-:-:S04]  /*8f00*/  IMAD.WIDE.U32 R6, R7, UR8, RZ ;  /* 0x0000000807067c25 */ /* 0x000fc8000f8e00ff */
[----:B------:R-:W-:Y:S01]  /*8f10*/  IMAD.MOV.U32 R6, RZ, RZ, R9 ;  /* 0x000000ffff067224 */ /* 0x000fe200078e0009 */
[----:B------:R-:W-:Y:S01]  /*8f20*/  IADD3 RZ, P1, R7, R8, RZ ;  /* 0x0000000807ff7210 */ /* 0x000fe20007f3e0ff */
[----:B------:R-:W-:-:S04]  /*8f30*/  IMAD.X R7, RZ, RZ, RZ, P0 ;  /* 0x000000ffff077224 */ /* 0x000fc800000e06ff */
[----:B------:R-:W-:-:S08]  /*8f40*/  IMAD.WIDE.U32.X R6, R19, UR9, R6, P1 ;  /* 0x0000000913067c25 */ /* 0x000fd000088e0406 */
.L_x_185:
[--C-:B------:R-:W-:Y:S01]  /*8f50*/  SHF.R.U64 R16, R6, UR11, R7.reuse ;  /* 0x0000000b06107c19 */ /* 0x100fe20008001207 */
[----:B------:R-:W0:Y:S01]  /*8f60*/  F2I.U32.TRUNC.NTZ R20, R20 ;  /* 0x0000001400147305 */ /* 0x000e22000020f000 */
[----:B------:R-:W-:Y:S01]  /*8f70*/  SHF.R.U32.HI R6, RZ, UR11, R7 ;  /* 0x0000000bff067c19 */ /* 0x000fe20008011607 */
[----:B------:R-:W-:Y:S01]  /*8f80*/  ULDC.64 UR8, c[0x0][0x620] ;  /* 0x0001880000087ab9 */ /* 0x000fe20000000a00 */
[----:B------:R-:W-:Y:S01]  /*8f90*/  IADD3 R9, P0, RZ, -R16, RZ ;  /* 0x80000010ff097210 */ /* 0x000fe20007f1e0ff */
[----:B------:R-:W-:-:S04]  /*8fa0*/  ULDC.64 UR10, c[0x0][0x640] ;  /* 0x00019000000a7ab9 */ /* 0x000fc80000000a00 */
[----:B------:R-:W-:Y:S01]  /*8fb0*/  IMAD.X R6, RZ, RZ, ~R6, P0 ;  /* 0x000000ffff067224 */ /* 0x000fe200000e0e06 */
[----:B------:R-:W-:-:S03]  /*8fc0*/  ISETP.NE.U32.AND P0, PT, RZ, UR10, PT ;  /* 0x0000000aff007c0c */ /* 0x000fc6000bf05070 */
[----:B------:R-:W-:Y:S01]  /*8fd0*/  IMAD R8, R6, UR8, RZ ;  /* 0x0000000806087c24 */ /* 0x000fe2000f8e02ff */
[----:B------:R-:W-:Y:S01]  /*8fe0*/  ISETP.NE.AND.EX P0, PT, RZ, UR11, PT, P0 ;  /* 0x0000000bff007c0c */ /* 0x000fe2000bf05300 */
[----:B------:R-:W-:Y:S01]  /*8ff0*/  IMAD.WIDE.U32 R6, R9, UR8, R2 ;  /* 0x0000000809067c25 */ /* 0x000fe2000f8e0002 */
[----:B------:R-:W-:-:S03]  /*9000*/  ULDC UR8, c[0x0][0x618] ;  /* 0x0001860000087ab9 */ /* 0x000fc60000000800 */
[----:B------:R-:W-:Y:S01]  /*9010*/  IMAD R9, R9, UR9, R8 ;  /* 0x0000000909097c24 */ /* 0x000fe2000f8e0208 */
[----:B------:R-:W-:Y:S01]  /*9020*/  ULDC UR9, c[0x0][0x154] ;  /* 0x0000550000097ab9 */ /* 0x000fe20000000800 */
[----:B0-----:R-:W-:Y:S02]  /*9030*/  IMAD.MOV R8, RZ, RZ, -R20 ;  /* 0x000000ffff087224 */ /* 0x001fe400078e0a14 */
[----:B------:R-:W-:Y:S01]  /*9040*/  IMAD.IADD R7, R7, 0x1, R9 ;  /* 0x0000000107077824 */ /* 0x000fe200078e0209 */
[----:B------:R-:W0:Y:S01]  /*9050*/  LDC R20, c[0x0][0x148] ;  /* 0x00005200ff147b82 */ /* 0x000e220000000800 */
[----:B-1----:R-:W-:Y:S01]  /*9060*/  IMAD R17, R18, R8, R17 ;  /* 0x0000000812117224 */ /* 0x002fe200078e0211 */
[----:B------:R-:W-:Y:S02]  /*9070*/  I2FP.F32.U32 R8, R13 ;  /* 0x0000000d00087245 */ /* 0x000fe40000201000 */
[--C-:B------:R-:W-:Y:S02]  /*9080*/  SHF.R.U64 R18, R6, UR8, R7.reuse ;  /* 0x0000000806127c19 */ /* 0x100fe40008001207 */
[----:B------:R-:W-:Y:S01]  /*9090*/  SHF.R.U32.HI R7, RZ, UR8, R7 ;  /* 0x00000008ff077c19 */ /* 0x000fe20008011607 */
[----:B------:R-:W-:Y:S01]  /*90a0*/  FMUL R8, R8, UR9 ;  /* 0x0000000908087c20 */ /* 0x000fe20008400000 */
[----:B------:R-:W-:-:S02]  /*90b0*/  ULDC UR8, c[0x0][0x608] ;  /* 0x0001820000087ab9 */ /* 0x000fc40000000800 */
[--C-:B------:R-:W-:Y:S01]  /*90c0*/  SHF.R.U64 R22, R18, UR8, R7.reuse ;  /* 0x0000000812167c19 */ /* 0x100fe20008001207 */
[----:B------:R1:W2:Y:S01]  /*90d0*/  F2I.U32.TRUNC.NTZ R23, R8 ;  /* 0x0000000800177305 */ /* 0x0002a2000020f000 */
[----:B------:R-:W-:Y:S01]  /*90e0*/  SHF.R.U32.HI R7, RZ, UR8, R7 ;  /* 0x00000008ff077c19 */ /* 0x000fe20008011607 */
[----:B------:R-:W-:-:S03]  /*90f0*/  ULDC UR8, c[0x0][0x658] ;  /* 0x0001960000087ab9 */ /* 0x000fc60000000800 */
[--C-:B------:R-:W-:Y:S02]  /*9100*/  SHF.R.U64 R19, R22, UR8, R7.reuse ;  /* 0x0000000816137c19 */ /* 0x100fe40008001207 */
[----:B------:R-:W-:-:S03]  /*9110*/  SHF.R.U32.HI R21, RZ, UR8, R7 ;  /* 0x00000008ff157c19 */ /* 0x000fc60008011607 */
[----:B------:R-:W-:Y:S02]  /*9120*/  IMAD.MOV.U32 R6, RZ, RZ, R19 ;  /* 0x000000ffff067224 */ /* 0x000fe400078e0013 */
[----:B------:R-:W-:Y:S01]  /*9130*/  IMAD.MOV.U32 R7, RZ, RZ, R21 ;  /* 0x000000ffff077224 */ /* 0x000fe200078e0015 */
[----:B-1----:R-:W-:Y:S06]  /*9140*/  @!P0 BRA `(.L_x_186) ;  /* 0x0000000000288947 */ /* 0x002fec0003800000 */
        /* <DEDUP_REMOVED lines=10> */
.L_x_186:
[----:B------:R-:W-:Y:S01]  /*91f0*/  ULDC UR8, c[0x0][0x648] ;  /* 0x0001920000087ab9 */ /* 0x000fe20000000800 */
[----:B--2---:R-:W-:Y:S01]  /*9200*/  IMAD.MOV R23, RZ, RZ, -R23 ;  /* 0x000000ffff177224 */ /* 0x004fe200078e0a17 */
[----:B------:R-:W-:Y:S01]  /*9210*/  SHF.R.U64 R7, R6, UR8, R7 ;  /* 0x0000000806077c19 */ /* 0x000fe20008001207 */
[----:B------:R-:W-:Y:S01]  /*9220*/  ULDC UR8, c[0x0][0x638] ;  /* 0x00018e0000087ab9 */ /* 0x000fe20000000800 */
[----:B------:R-:W-:Y:S01]  /*9230*/  LOP3.LUT R6, R22, UR7, RZ, 0xc0, !PT ;  /* 0x0000000716067c12 */ /* 0x000fe2000f8ec0ff */
[----:B0-----:R-:W-:Y:S01]  /*9240*/  @P2 IMAD R17, R20, R23, R13 ;  /* 0x0000001714112224 */ /* 0x001fe200078e020d */
[----:B------:R-:W-:Y:S01]  /*9250*/  LOP3.LUT R18, R18, UR4, RZ, 0xc0, !PT ;  /* 0x0000000412127c12 */ /* 0x000fe2000f8ec0ff */
[----:B------:R-:W-:Y:S01]  /*9260*/  IMAD.MOV R8, RZ, RZ, -R7 ;  /* 0x000000ffff087224 */ /* 0x000fe200078e0a07 */
[----:B------:R-:W-:Y:S01]  /*9270*/  ULDC UR9, c[0x0][0x610] ;  /* 0x0001840000097ab9 */ /* 0x000fe20000000800 */
[----:B------:R-:W-:Y:S02]  /*9280*/  IMAD R6, R7, UR5, R6 ;  /* 0x0000000507067c24 */ /* 0x000fe4000f8e0206 */
[----:B------:R-:W-:Y:S01]  /*9290*/  IMAD R19, R8, UR8, R19 ;  /* 0x0000000808137c24 */ /* 0x000fe2000f8e0213 */
[----:B------:R-:W-:Y:S01]  /*92a0*/  ULDC UR8, c[0x0][0x600] ;  /* 0x0001800000087ab9 */ /* 0x000fe20000000800 */
[----:B------:R-:W-:-:S02]  /*92b0*/  IMAD R6, R6, UR9, R17 ;  /* 0x0000000906067c24 */ /* 0x000fc4000f8e0211 */
[----:B------:R-:W-:Y:S02]  /*92c0*/  IMAD R19, R19, UR8, R18 ;  /* 0x0000000813137c24 */ /* 0x000fe4000f8e0212 */
[----:B------:R-:W-:-:S03]  /*92d0*/  IMAD.MOV.U32 R7, RZ, RZ, 0x1 ;  /* 0x00000001ff077424 */ /* 0x000fc600078e00ff */
[----:B------:R-:W-:Y:S02]  /*92e0*/  SEL R17, R19, R6, !P2 ;  /* 0x0000000613117207 */ /* 0x000fe40005000000 */
[----:B------:R-:W-:-:S07]  /*92f0*/  SEL R6, R6, R19, !P2 ;  /* 0x0000001306067207 */ /* 0x000fce0005000000 */
.L_x_184:
[----:B------:R-:W-:Y:S05]  /*9300*/  BSYNC B1 ;  /* 0x0000000000017941 */ /* 0x000fea0003800000 */
.L_x_183:
[----:B------:R-:W-:-:S13]  /*9310*/  LOP3.LUT P0, RZ, R7, 0xff, RZ, 0xc0, !PT ;  /* 0x000000ff07ff7812 */ /* 0x000fda000780c0ff */
[----:B------:R-:W-:Y:S05]  /*9320*/  @P0 BRA `(.L_x_187) ;  /* 0xfffffff4003c0947 */ /* 0x000fea000383ffff */
[----:B------:R-:W-:Y:S05]  /*9330*/  BSYNC B0 ;  /* 0x0000000000007941 */ /* 0x000fea0003800000 */
.L_x_176:
[----:B------:R-:W-:-:S03]  /*9340*/  UMOV UR8, 0xffffffff ;  /* 0xffffffff00087882 */ /* 0x000fc60000000000 */
[----:B------:R-:W-:Y:S05]  /*9350*/  BRA.DIV UR8, `(.L_x_188) ;  /* 0x0000000a08847947 */ /* 0x000fea000b800000 */
[----:B------:R-:W-:-:S13]  /*9360*/  ELECT P0, URZ, PT ;  /* 0x00000000003f782f */ /* 0x000fda0003800000 */
.L_x_212:
[----:B------:R-:W-:Y:S04]  /*9370*/  BSSY B0, `(.L_x_189) ;  /* 0x0000085000007945 */ /* 0x000fe80003800000 */
[----:B------:R-:W-:Y:S05]  /*9380*/  @!P0 BRA `(.L_x_190) ;  /* 0x00000008000c8947 */ /* 0x000fea0003800000 */
[----:B------:R-:W-:-:S04]  /*9390*/  LOP3.LUT R4, R4, 0x2, RZ, 0xfc, !PT ;  /* 0x0000000204047812 */ /* 0x000fc800078efcff */
[----:B------:R-:W-:-:S13]  /*93a0*/  ISETP.NE.AND P0, PT, R4, 0x3, PT ;  /* 0x000000030400780c */ /* 0x000fda0003f05270 */
[----:B------:R-:W-:Y:S05]  /*93b0*/  @!P0 BRA `(.L_x_191) ;  /* 0x0000000000048947 */ /* 0x000fea0003800000 */
[----:B------:R-:W-:Y:S01]  /*93c0*/  BPT.TRAP 0x1 ;  /* 0x000000040000795c */ /* 0x000fe20000300000 */
.L_x_191:
[----:B------:R-:W0:Y:S01]  /*93d0*/  S2R R3, SR_CgaCtaId ;  /* 0x0000000000037919 */ /* 0x000e220000008800 */
[----:B------:R-:W-:Y:S02]  /*93e0*/  MOV R0, 0x400 ;  /* 0x0000040000007802 */ /* 0x000fe40000000f00 */
[----:B------:R-:W-:Y:S02]  /*93f0*/  SHF.L.U32 R2, R5, 0x1f, RZ ;  /* 0x0000001f05027819 */ /* 0x000fe400000006ff */
[----:B0-----:R-:W-:-:S05]  /*9400*/  LEA R3, R3, R0, 0x18 ;  /* 0x0000000003037211 */ /* 0x001fca00078ec0ff */
[----:B------:R-:W-:-:S04]  /*9410*/  VIADD R3, R3, 0x70 ;  /* 0x0000007003037836 */ /* 0x000fc80000000000 */
[C---:B------:R-:W-:Y:S02]  /*9420*/  IMAD R7, R12.reuse, 0x8, R3 ;  /* 0x000000080c077824 */ /* 0x040fe400078e0203 */
[----:B------:R-:W-:Y:S02]  /*9430*/  VIADD R12, R12, 0x1 ;  /* 0x000000010c0c7836 */ /* 0x000fe40000000000 */
[----:B------:R-:W0:Y:S03]  /*9440*/  SYNCS.PHASECHK.TRANS64.TRYWAIT P0, [R7+URZ], R2 ;  /* 0x00000002070075a7 */ /* 0x000e26000800017f */
[----:B------:R-:W-:-:S04]  /*9450*/  ISETP.NE.AND P1, PT, R12, 0xe, PT ;  /* 0x0000000e0c00780c */ /* 0x000fc80003f25270 */
[----:B------:R-:W-:Y:S02]  /*9460*/  SEL R0, RZ, 0x1, P1 ;  /* 0x00000001ff007807 */ /* 0x000fe40000800000 */
[----:B------:R-:W-:Y:S02]  /*9470*/  SEL R12, R12, RZ, P1 ;  /* 0x000000ff0c0c7207 */ /* 0x000fe40000800000 */
[----:B------:R-:W-:-:S03]  /*9480*/  LOP3.LUT R5, R5, R0, RZ, 0x3c, !PT ;  /* 0x0000000005057212 */ /* 0x000fc600078e3cff */
[----:B------:R-:W-:Y:S01]  /*9490*/  IMAD R9, R12, 0x8, R3 ;  /* 0x000000080c097824 */ /* 0x000fe200078e0203 */
[----:B------:R-:W-:Y:S01]  /*94a0*/  SHF.L.U32 R4, R5, 0x1f, RZ ;  /* 0x0000001f05047819 */ /* 0x000fe200000006ff */
[----:B0-----:R-:W-:Y:S06]  /*94b0*/  @!P0 BRA `(.L_x_192) ;  /* 0x00000008004c8947 */ /* 0x001fec0003800000 */
.L_x_213:
[----:B------:R-:W1:Y:S01]  /*94c0*/  SYNCS.PHASECHK.TRANS64.TRYWAIT P0, [R9+URZ], R4 ;  /* 0x00000004090075a7 */ /* 0x000e62000800017f */
[----:B------:R-:W-:-:S05]  /*94d0*/  VIADD R0, R12, 0x1 ;  /* 0x000000010c007836 */ /* 0x000fca0000000000 */
[----:B------:R-:W-:-:S04]  /*94e0*/  ISETP.NE.AND P1, PT, R0, 0xe, PT ;  /* 0x0000000e0000780c */ /* 0x000fc80003f25270 */
[----:B0-----:R-:W-:Y:S02]  /*94f0*/  SEL R2, RZ, 0x1, P1 ;  /* 0x00000001ff027807 */ /* 0x001fe40000800000 */
[----:B------:R-:W-:Y:S02]  /*9500*/  SEL R0, R0, RZ, P1 ;  /* 0x000000ff00007207 */ /* 0x000fe40000800000 */
[----:B------:R-:W-:-:S03]  /*9510*/  LOP3.LUT R7, R5, R2, RZ, 0x3c, !PT ;  /* 0x0000000205077212 */ /* 0x000fc600078e3cff */
[----:B------:R-:W-:Y:S01]  /*9520*/  IMAD R6, R0, 0x8, R3 ;  /* 0x0000000800067824 */ /* 0x000fe200078e0203 */
[----:B------:R-:W-:Y:S01]  /*9530*/  SHF.L.U32 R5, R7, 0x1f, RZ ;  /* 0x0000001f07057819 */ /* 0x000fe200000006ff */
[----:B-1----:R-:W-:Y:S06]  /*9540*/  @!P0 BRA `(.L_x_193) ;  /* 0x00000008003c8947 */ /* 0x002fec0003800000 */
.L_x_214:
[----:B------:R-:W1:Y:S01]  /*9550*/  SYNCS.PHASECHK.TRANS64.TRYWAIT P0, [R6+URZ], R5 ;  /* 0x00000005060075a7 */ /* 0x000e62000800017f */
[----:B------:R-:W-:-:S05]  /*9560*/  VIADD R0, R0, 0x1 ;  /* 0x0000000100007836 */ /* 0x000fca0000000000 */
[----:B------:R-:W-:-:S04]  /*9570*/  ISETP.NE.AND P1, PT, R0, 0xe, PT ;  /* 0x0000000e0000780c */ /* 0x000fc80003f25270 */
[----:B------:R-:W-:Y:S02]  /*9580*/  SEL R2, RZ, 0x1, P1 ;  /* 0x00000001ff027807 */ /* 0x000fe40000800000 */
[----:B------:R-:W-:Y:S02]  /*9590*/  SEL R0, R0, RZ, P1 ;  /* 0x000000ff00007207 */ /* 0x000fe40000800000 */
[----:B------:R-:W-:-:S03]  /*95a0*/  LOP3.LUT R7, R7, R2, RZ, 0x3c, !PT ;  /* 0x0000000207077212 */ /* 0x000fc600078e3cff */
[----:B0-----:R-:W-:Y:S01]  /*95b0*/  IMAD R9, R0, 0x8, R3 ;  /* 0x0000000800097824 */ /* 0x001fe200078e0203 */
[----:B------:R-:W-:Y:S01]  /*95c0*/  SHF.L.U32 R4, R7, 0x1f, RZ ;  /* 0x0000001f07047819 */ /* 0x000fe200000006ff */
[----:B-1----:R-:W-:Y:S06]  /*95d0*/  @!P0 BRA `(.L_x_194) ;  /* 0x00000008002c8947 */ /* 0x002fec0003800000 */
.L_x_215:
        /* <DEDUP_REMOVED lines=9> */
.L_x_216:
        /* <DEDUP_REMOVED lines=9> */
.L_x_217:
        /* <DEDUP_REMOVED lines=9> */
.L_x_218:
        /* <DEDUP_REMOVED lines=9> */
.L_x_219:
        /* <DEDUP_REMOVED lines=9> */
.L_x_220:
        /* <DEDUP_REMOVED lines=9> */
.L_x_221:
        /* <DEDUP_REMOVED lines=9> */
.L_x_222:
        /* <DEDUP_REMOVED lines=9> */
.L_x_223:
        /* <DEDUP_REMOVED lines=9> */
.L_x_224:
[----:B------:R-:W1:Y:S01]  /*9af0*/  SYNCS.PHASECHK.TRANS64.TRYWAIT P0, [R6+URZ], R5 ;  /* 0x00000005060075a7 */ /* 0x000e62000800017f */
[----:B------:R-:W-:-:S05]  /*9b00*/  VIADD R0, R0, 0x1 ;  /* 0x0000000100007836 */ /* 0x000fca0000000000 */
[----:B------:R-:W-:-:S04]  /*9b10*/  ISETP.NE.AND P1, PT, R0, 0xe, PT ;  /* 0x0000000e0000780c */ /* 0x000fc80003f25270 */
[----:B------:R-:W-:Y:S02]  /*9b20*/  SEL R2, RZ, 0x1, P1 ;  /* 0x00000001ff027807 */ /* 0x000fe40000800000 */
[----:B------:R-:W-:Y:S02]  /*9b30*/  SEL R0, R0, RZ, P1 ;  /* 0x000000ff00007207 */ /* 0x000fe40000800000 */
[----:B------:R-:W-:Y:S01]  /*9b40*/  LOP3.LUT R2, R7, R2, RZ, 0x3c, !PT ;  /* 0x0000000207027212 */ /* 0x000fe200078e3cff */
[----:B-1----:R-:W-:Y:S06]  /*9b50*/  @!P0 BRA `(.L_x_204) ;  /* 0x0000000400948947 */ /* 0x002fec0003800000 */
.L_x_225:
[----:B------:R-:W-:Y:S01]  /*9b60*/  IMAD R3, R0, 0x8, R3 ;  /* 0x0000000800037824 */ /* 0x000fe200078e0203 */
[----:B------:R-:W-:-:S07]  /*9b70*/  SHF.L.U32 R0, R2, 0x1f, RZ ;  /* 0x0000001f02007819 */ /* 0x000fce00000006ff */
.L_x_205:
[----:B--2---:R2:W3:Y:S02]  /*9b80*/  SYNCS.PHASECHK.TRANS64.TRYWAIT P0, [R3+URZ], R0 ;  /* 0x00000000030075a7 */ /* 0x0044e4000800017f */
[----:B---3--:R-:W-:Y:S05]  /*9b90*/  @!P0 NANOSLEEP.SYNCS 0x989680 ;  /* 0x009896800000895d */ /* 0x008fea0003900000 */
[----:B------:R-:W3:Y:S02]  /*9ba0*/  @!P0 SYNCS.PHASECHK.TRANS64 P0, [R3+URZ], R0 ;  /* 0x00000000030085a7 */ /* 0x000ee4000800007f */
[----:B---3--:R-:W-:Y:S05]  /*9bb0*/  @!P0 BRA `(.L_x_205) ;  /* 0xfffffffc00f08947 */ /* 0x008fea000383ffff */
.L_x_190:
[----:B------:R-:W-:Y:S05]  /*9bc0*/  BSYNC B0 ;  /* 0x0000000000007941 */ /* 0x000fea0003800000 */
.L_x_189:
[----:B------:R-:W-:Y:S05]  /*9bd0*/  EXIT ;  /* 0x000000000000794d */ /* 0x000fea0003800000 */
.L_x_22:
[----:B-1----:R-:W-:-:S04]  /*9be0*/  IMAD.U32 R13, RZ, RZ, UR6 ;  /* 0x00000006ff0d7e24 */ /* 0x002fc8000f8e00ff */
[----:B------:R1:W4:Y:S03]  /*9bf0*/  SYNCS.PHASECHK.TRANS64.TRYWAIT P0, [R13+URZ], R12 ;  /* 0x0000000c0d0075a7 */ /* 0x000326000800017f */
[----:B----4-:R-:W-:Y:S05]  /*9c00*/  @!P0 NANOSLEEP.SYNCS 0x989680 ;  /* 0x009896800000895d */ /* 0x010fea0003900000 */
[----:B------:R-:W4:Y:S02]  /*9c10*/  @!P0 SYNCS.PHASECHK.TRANS64 P0, [R13+URZ], R12 ;  /* 0x0000000c0d0085a7 */ /* 0x000f24000800007f */
[----:B----4-:R-:W-:Y:S05]  /*9c20*/  @!P0 BRA `(.L_x_22) ;  /* 0xfffffffc00ec8947 */ /* 0x010fea000383ffff */
[----:B------:R-:W-:Y:S05]  /*9c30*/  BRA `(.L_x_21) ;  /* 0xffffff7c004c7947 */ /* 0x000fea000383ffff */
.L_x_28:
[----:B-1----:R-:W-:-:S04]  /*9c40*/  IMAD.U32 R145, RZ, RZ, UR12 ;  /* 0x0000000cff917e24 */ /* 0x002fc8000f8e00ff */
[----:B------:R1:W4:Y:S03]  /*9c50*/  SYNCS.PHASECHK.TRANS64.TRYWAIT P0, [R145+URZ], R140 ;  /* 0x0000008c910075a7 */ /* 0x000326000800017f */
[----:B----4-:R-:W-:Y:S05]  /*9c60*/  @!P0 NANOSLEEP.SYNCS 0x989680 ;  /* 0x009896800000895d */ /* 0x010fea0003900000 */
[----:B------:R-:W4:Y:S02]  /*9c70*/  @!P0 SYNCS.PHASECHK.TRANS64 P0, [R145+URZ], R140 ;  /* 0x0000008c910085a7 */ /* 0x000f24000800007f */
[----:B----4-:R-:W-:Y:S05]  /*9c80*/  @!P0 BRA `(.L_x_28) ;  /* 0xfffffffc00ec8947 */ /* 0x010fea000383ffff */
[----:B------:R-:W-:Y:S05]  /*9c90*/  BRA `(.L_x_27) ;  /* 0xffffff8400907947 */ /* 0x000fea000383ffff */
.L_x_177:
[----:B------:R-:W-:Y:S01]  /*9ca0*/  BSSY B1, `(.L_x_206) ;  /* 0x0000006000017945 */ /* 0x000fe20003800000 */
[----:B------:R-:W-:-:S07]  /*9cb0*/  IMAD.MOV.U32 R7, RZ, RZ, -0x1 ;  /* 0xffffffffff077424 */ /* 0x000fce00078e00ff */
[----:B------:R-:W-:Y:S05]  /*9cc0*/  WARPSYNC.COLLECTIVE R7, `(.L_x_207) ;  /* 0x00000000070c7348 */ /* 0x000fea0003c00000 */
[----:B------:R-:W-:Y:S02]  /*9cd0*/  ELECT P0, UR62, PT ;  /* 0x00000000003e782f */ /* 0x000fe40003800000 */
[----:B------:R-:W-:Y:S01]  /*9ce0*/  MOV R7, UR62 ;  /* 0x0000003e00077c02 */ /* 0x000fe20008000f00 */
[----:B------:R-:W-:Y:S10]  /*9cf0*/  ENDCOLLECTIVE ;  /* 0x000000000000791b */ /* 0x000ff40003800000 */
.L_x_207:
[----:B------:R-:W-:Y:S05]  /*9d00*/  BSYNC B1 ;  /* 0x0000000000017941 */ /* 0x000fea0003800000 */
.L_x_206:
[----:B------:R-:W-:Y:S05]  /*9d10*/  BRA `(.L_x_208) ;  /* 0xffffffe800cc7947 */ /* 0x000fea000383ffff */
.L_x_180:
[----:B0-----:R0:W1:Y:S02]  /*9d20*/  SYNCS.PHASECHK.TRANS64.TRYWAIT P0, [R18+URZ+0x70], R9 ;  /* 0x00007009120075a7 */ /* 0x001064000800017f */
[----:B-1----:R-:W-:Y:S05]  /*9d30*/  @!P0 NANOSLEEP.SYNCS 0x989680 ;  /* 0x009896800000895d */ /* 0x002fea0003900000 */
[----:B------:R-:W1:Y:S02]  /*9d40*/  @!P0 SYNCS.PHASECHK.TRANS64 P0, [R18+URZ+0x70], R9 ;  /* 0x00007009120085a7 */ /* 0x000e64000800007f */
[----:B-1----:R-:W-:Y:S05]  /*9d50*/  @!P0 BRA `(.L_x_180) ;  /* 0xfffffffc00f08947 */ /* 0x002fea000383ffff */
[----:B------:R-:W-:Y:S05]  /*9d60*/  BRA `(.L_x_209) ;  /* 0xffffffec00087947 */ /* 0x000fea000383ffff */
.L_x_188:
[----:B------:R-:W-:Y:S01]  /*9d70*/  BSSY B0, `(.L_x_210) ;  /* 0x0000006000007945 */ /* 0x000fe20003800000 */
[----:B------:R-:W-:-:S07]  /*9d80*/  IMAD.MOV.U32 R7, RZ, RZ, -0x1 ;  /* 0xffffffffff077424 */ /* 0x000fce00078e00ff */
[----:B------:R-:W-:Y:S05]  /*9d90*/  WARPSYNC.COLLECTIVE R7, `(.L_x_211) ;  /* 0x00000000070c7348 */ /* 0x000fea0003c00000 */
[----:B------:R-:W-:Y:S02]  /*9da0*/  ELECT P0, UR62, PT ;  /* 0x00000000003e782f */ /* 0x000fe40003800000 */
[----:B------:R-:W-:Y:S01]  /*9db0*/  MOV R7, UR62 ;  /* 0x0000003e00077c02 */ /* 0x000fe20008000f00 */
[----:B------:R-:W-:Y:S10]  /*9dc0*/  ENDCOLLECTIVE ;  /* 0x000000000000791b */ /* 0x000ff40003800000 */
.L_x_211:
[----:B------:R-:W-:Y:S05]  /*9dd0*/  BSYNC B0 ;  /* 0x0000000000007941 */ /* 0x000fea0003800000 */
.L_x_210:
[----:B------:R-:W-:Y:S05]  /*9de0*/  BRA `(.L_x_212) ;  /* 0xfffffff400607947 */ /* 0x000fea000383ffff */
.L_x_192:
[----:B0-----:R0:W1:Y:S02]  /*9df0*/  SYNCS.PHASECHK.TRANS64.TRYWAIT P0, [R7+URZ], R2 ;  /* 0x00000002070075a7 */ /* 0x001064000800017f */
[----:B-1----:R-:W-:Y:S05]  /*9e00*/  @!P0 NANOSLEEP.SYNCS 0x989680 ;  /* 0x009896800000895d */ /* 0x002fea0003900000 */
[----:B------:R-:W1:Y:S02]  /*9e10*/  @!P0 SYNCS.PHASECHK.TRANS64 P0, [R7+URZ], R2 ;  /* 0x00000002070085a7 */ /* 0x000e64000800007f */
[----:B-1----:R-:W-:Y:S05]  /*9e20*/  @!P0 BRA `(.L_x_192) ;  /* 0xfffffffc00f08947 */ /* 0x002fea000383ffff */
[----:B------:R-:W-:Y:S05]  /*9e30*/  BRA `(.L_x_213) ;  /* 0xfffffff400a07947 */ /* 0x000fea000383ffff */
.L_x_193:
[----:B0-----:R0:W1:Y:S02]  /*9e40*/  SYNCS.PHASECHK.TRANS64.TRYWAIT P0, [R9+URZ], R4 ;  /* 0x00000004090075a7 */ /* 0x001064000800017f */
[----:B-1----:R-:W-:Y:S05]  /*9e50*/  @!P0 NANOSLEEP.SYNCS 0x989680 ;  /* 0x009896800000895d */ /* 0x002fea0003900000 */
[----:B------:R-:W1:Y:S02]  /*9e60*/  @!P0 SYNCS.PHASECHK.TRANS64 P0, [R9+URZ], R4 ;  /* 0x00000004090085a7 */ /* 0x000e64000800007f */
[----:B-1----:R-:W-:Y:S05]  /*9e70*/  @!P0 BRA `(.L_x_193) ;  /* 0xfffffffc00f08947 */ /* 0x002fea000383ffff */
[----:B------:R-:W-:Y:S05]  /*9e80*/  BRA `(.L_x_214) ;  /* 0xfffffff400b07947 */ /* 0x000fea000383ffff */
.L_x_194:
[----:B0-----:R0:W1:Y:S02]  /*9e90*/  SYNCS.PHASECHK.TRANS64.TRYWAIT P0, [R6+URZ], R5 ;  /* 0x00000005060075a7 */ /* 0x001064000800017f */
[----:B-1----:R-:W-:Y:S05]  /*9ea0*/  @!P0 NANOSLEEP.SYNCS 0x989680 ;  /* 0x009896800000895d */ /* 0x002fea0003900000 */
[----:B------:R-:W1:Y:S02]  /*9eb0*/  @!P0 SYNCS.PHASECHK.TRANS64 P0, [R6+URZ], R5 ;  /* 0x00000005060085a7 */ /* 0x000e64000800007f */
[----:B-1----:R-:W-:Y:S05]  /*9ec0*/  @!P0 BRA `(.L_x_194) ;  /* 0xfffffffc00f08947 */ /* 0x002fea000383ffff */
[----:B------:R-:W-:Y:S05]  /*9ed0*/  BRA `(.L_x_215) ;  /* 0xfffffff400c07947 */ /* 0x000fea000383ffff */
.L_x_195:
[----:B0-----:R0:W1:Y:S02]  /*9ee0*/  SYNCS.PHASECHK.TRANS64.TRYWAIT P0, [R9+URZ], R4 ;  /* 0x00000004090075a7 */ /* 0x001064000800017f */
[----:B-1----:R-:W-:Y:S05]  /*9ef0*/  @!P0 NANOSLEEP.SYNCS 0x989680 ;  /* 0x009896800000895d */ /* 0x002fea0003900000 */
[----:B------:R-:W1:Y:S02]  /*9f00*/  @!P0 SYNCS.PHASECHK.TRANS64 P0, [R9+URZ], R4 ;  /* 0x00000004090085a7 */ /* 0x000e64000800007f */
[----:B-1----:R-:W-:Y:S05]  /*9f10*/  @!P0 BRA `(.L_x_195) ;  /* 0xfffffffc00f08947 */ /* 0x002fea000383ffff */
[----:B------:R-:W-:Y:S05]  /*9f20*/  BRA `(.L_x_216) ;  /* 0xfffffff400d07947 */ /* 0x000fea000383ffff */
.L_x_196:
[----:B0-----:R0:W1:Y:S02]  /*9f30*/  SYNCS.PHASECHK.TRANS64.TRYWAIT P0, [R6+URZ], R5 ;  /* 0x00000005060075a7 */ /* 0x001064000800017f */
[----:B-1----:R-:W-:Y:S05]  /*9f40*/  @!P0 NANOSLEEP.SYNCS 0x989680 ;  /* 0x009896800000895d */ /* 0x002fea0003900000 */
[----:B------:R-:W1:Y:S02]  /*9f50*/  @!P0 SYNCS.PHASECHK.TRANS64 P0, [R6+URZ], R5 ;  /* 0x00000005060085a7 */ /* 0x000e64000800007f */
[----:B-1----:R-:W-:Y:S05]  /*9f60*/  @!P0 BRA `(.L_x_196) ;  /* 0xfffffffc00f08947 */ /* 0x002fea000383ffff */
[----:B------:R-:W-:Y:S05]  /*9f70*/  BRA `(.L_x_217) ;  /* 0xfffffff400e07947 */ /* 0x000fea000383ffff */
.L_x_197:
[----:B0-----:R0:W1:Y:S02]  /*9f80*/  SYNCS.PHASECHK.TRANS64.TRYWAIT P0, [R9+URZ], R4 ;  /* 0x00000004090075a7 */ /* 0x001064000800017f */
[----:B-1----:R-:W-:Y:S05]  /*9f90*/  @!P0 NANOSLEEP.SYNCS 0x989680 ;  /* 0x009896800000895d */ /* 0x002fea0003900000 */
[----:B------:R-:W1:Y:S02]  /*9fa0*/  @!P0 SYNCS.PHASECHK.TRANS64 P0, [R9+URZ], R4 ;  /* 0x00000004090085a7 */ /* 0x000e64000800007f */
[----:B-1----:R-:W-:Y:S05]  /*9fb0*/  @!P0 BRA `(.L_x_197) ;  /* 0xfffffffc00f08947 */ /* 0x002fea000383ffff */
[----:B------:R-:W-:Y:S05]  /*9fc0*/  BRA `(.L_x_218) ;  /* 0xfffffff400f07947 */ /* 0x000fea000383ffff */
.L_x_198:
[----:B0-----:R0:W1:Y:S02]  /*9fd0*/  SYNCS.PHASECHK.TRANS64.TRYWAIT P0, [R6+URZ], R5 ;  /* 0x00000005060075a7 */ /* 0x001064000800017f */
[----:B-1----:R-:W-:Y:S05]  /*9fe0*/  @!P0 NANOSLEEP.SYNCS 0x989680 ;  /* 0x009896800000895d */ /* 0x002fea0003900000 */
[----:B------:R-:W1:Y:S02]  /*9ff0*/  @!P0 SYNCS.PHASECHK.TRANS64 P0, [R6+URZ], R5 ;  /* 0x00000005060085a7 */ /* 0x000e64000800007f */
[----:B-1----:R-:W-:Y:S05]  /*a000*/  @!P0 BRA `(.L_x_198) ;  /* 0xfffffffc00f08947 */ /* 0x002fea000383ffff */
[----:B------:R-:W-:Y:S05]  /*a010*/  BRA `(.L_x_219) ;  /* 0xfffffff800007947 */ /* 0x000fea000383ffff */
.L_x_199:
[----:B0-----:R0:W1:Y:S02]  /*a020*/  SYNCS.PHASECHK.TRANS64.TRYWAIT P0, [R9+URZ], R4 ;  /* 0x00000004090075a7 */ /* 0x001064000800017f */
[----:B-1----:R-:W-:Y:S05]  /*a030*/  @!P0 NANOSLEEP.SYNCS 0x989680 ;  /* 0x009896800000895d */ /* 0x002fea0003900000 */
[----:B------:R-:W1:Y:S02]  /*a040*/  @!P0 SYNCS.PHASECHK.TRANS64 P0, [R9+URZ], R4 ;  /* 0x00000004090085a7 */ /* 0x000e64000800007f */
[----:B-1----:R-:W-:Y:S05]  /*a050*/  @!P0 BRA `(.L_x_199) ;  /* 0xfffffffc00f08947 */ /* 0x002fea000383ffff */
[----:B------:R-:W-:Y:S05]  /*a060*/  BRA `(.L_x_220) ;  /* 0xfffffff800107947 */ /* 0x000fea000383ffff */
.L_x_200:
[----:B0-----:R0:W1:Y:S02]  /*a070*/  SYNCS.PHASECHK.TRANS64.TRYWAIT P0, [R6+URZ], R5 ;  /* 0x00000005060075a7 */ /* 0x001064000800017f */
[----:B-1----:R-:W-:Y:S05]  /*a080*/  @!P0 NANOSLEEP.SYNCS 0x989680 ;  /* 0x009896800000895d */ /* 0x002fea0003900000 */
[----:B------:R-:W1:Y:S02]  /*a090*/  @!P0 SYNCS.PHASECHK.TRANS64 P0, [R6+URZ], R5 ;  /* 0x00000005060085a7 */ /* 0x000e64000800007f */
[----:B-1----:R-:W-:Y:S05]  /*a0a0*/  @!P0 BRA `(.L_x_200) ;  /* 0xfffffffc00f08947 */ /* 0x002fea000383ffff */
[----:B------:R-:W-:Y:S05]  /*a0b0*/  BRA `(.L_x_221) ;  /* 0xfffffff800207947 */ /* 0x000fea000383ffff */
.L_x_201:
[----:B0-----:R0:W1:Y:S02]  /*a0c0*/  SYNCS.PHASECHK.TRANS64.TRYWAIT P0, [R9+URZ], R4 ;  /* 0x00000004090075a7 */ /* 0x001064000800017f */
[----:B-1----:R-:W-:Y:S05]  /*a0d0*/  @!P0 NANOSLEEP.SYNCS 0x989680 ;  /* 0x009896800000895d */ /* 0x002fea0003900000 */
[----:B------:R-:W1:Y:S02]  /*a0e0*/  @!P0 SYNCS.PHASECHK.TRANS64 P0, [R9+URZ], R4 ;  /* 0x00000004090085a7 */ /* 0x000e64000800007f */
[----:B-1----:R-:W-:Y:S05]  /*a0f0*/  @!P0 BRA `(.L_x_201) ;  /* 0xfffffffc00f08947 */ /* 0x002fea000383ffff */
[----:B------:R-:W-:Y:S05]  /*a100*/  BRA `(.L_x_222) ;  /* 0xfffffff800307947 */ /* 0x000fea000383ffff */
.L_x_202:
[----:B0-----:R0:W1:Y:S02]  /*a110*/  SYNCS.PHASECHK.TRANS64.TRYWAIT P0, [R6+URZ], R5 ;  /* 0x00000005060075a7 */ /* 0x001064000800017f */
[----:B-1----:R-:W-:Y:S05]  /*a120*/  @!P0 NANOSLEEP.SYNCS 0x989680 ;  /* 0x009896800000895d */ /* 0x002fea0003900000 */
[----:B------:R-:W1:Y:S02]  /*a130*/  @!P0 SYNCS.PHASECHK.TRANS64 P0, [R6+URZ], R5 ;  /* 0x00000005060085a7 */ /* 0x000e64000800007f */
[----:B-1----:R-:W-:Y:S05]  /*a140*/  @!P0 BRA `(.L_x_202) ;  /* 0xfffffffc00f08947 */ /* 0x002fea000383ffff */
[----:B------:R-:W-:Y:S05]  /*a150*/  BRA `(.L_x_223) ;  /* 0xfffffff800407947 */ /* 0x000fea000383ffff */
.L_x_203:
[----:B0-----:R0:W1:Y:S02]  /*a160*/  SYNCS.PHASECHK.TRANS64.TRYWAIT P0, [R9+URZ], R4 ;  /* 0x00000004090075a7 */ /* 0x001064000800017f */
[----:B-1----:R-:W-:Y:S05]  /*a170*/  @!P0 NANOSLEEP.SYNCS 0x989680 ;  /* 0x009896800000895d */ /* 0x002fea0003900000 */
[----:B------:R-:W1:Y:S02]  /*a180*/  @!P0 SYNCS.PHASECHK.TRANS64 P0, [R9+URZ], R4 ;  /* 0x00000004090085a7 */ /* 0x000e64000800007f */
[----:B-1----:R-:W-:Y:S05]  /*a190*/  @!P0 BRA `(.L_x_203) ;  /* 0xfffffffc00f08947 */ /* 0x002fea000383ffff */
[----:B------:R-:W-:Y:S05]  /*a1a0*/  BRA `(.L_x_224) ;  /* 0xfffffff800507947 */ /* 0x000fea000383ffff */
.L_x_204:
[----:B-1----:R1:W2:Y:S02]  /*a1b0*/  SYNCS.PHASECHK.TRANS64.TRYWAIT P0, [R6+URZ], R5 ;  /* 0x00000005060075a7 */ /* 0x0022a4000800017f */
[----:B--2---:R-:W-:Y:S05]  /*a1c0*/  @!P0 NANOSLEEP.SYNCS 0x989680 ;  /* 0x009896800000895d */ /* 0x004fea0003900000 */
[----:B------:R-:W2:Y:S02]  /*a1d0*/  @!P0 SYNCS.PHASECHK.TRANS64 P0, [R6+URZ], R5 ;  /* 0x00000005060085a7 */ /* 0x000ea4000800007f */
[----:B--2---:R-:W-:Y:S05]  /*a1e0*/  @!P0 BRA `(.L_x_204) ;  /* 0xfffffffc00f08947 */ /* 0x004fea000383ffff */
[----:B------:R-:W-:Y:S05]  /*a1f0*/  BRA `(.L_x_225) ;  /* 0xfffffff800587947 */ /* 0x000fea000383ffff */
.L_x_226:
[----:B------:R-:W-:-:S00]  /*a200*/  BRA `(.L_x_226) ;  /* 0xfffffffc00fc7947 */ /* 0x000fc0000383ffff */
[----:B------:R-:W-:-:S00]  /*a210*/  NOP ;  /* 0x0000000000007918 */ /* 0x000fc00000000000 */
        /* <DEDUP_REMOVED lines=14> */
.L_x_227:


//--------------------- .nv.shared._ZN7cutlass13device_kernelINS_4gemm6kernel13GemmUniversalIN4cute5tupleIJiiiiEEENS1_10collective13CollectiveMmaINS1_37MainloopSm90TmaGmmaWarpSpecializedFP8ILi14ENS5_IJNS4_1CILi2EEENSA_ILi4EEENSA_ILi1EEEEEENS1_35KernelTmaWarpSpecializedCooperativeEEENS5_IJNSA_ILi128EEESH_NSA_ILi64EEEEEENS_12float_e4m3_tENS5_IJlSD_lEEESK_SL_NS4_8TiledMMAINS4_8MMA_AtomIJNS4_4SM904GMMA31MMA_64x128x32_F32E4M3E4M3_SS_TNILNSP_7ScaleInE1ELSR_1EEEEEENS4_6LayoutINS5_IJSB_SD_SD_EEENS5_IJSD_NSA_ILi0EEESW_EEEEENS5_IJNS4_10UnderscoreESZ_SZ_EEEEENS4_23SM90_TMA_LOAD_MULTICASTENS4_14ComposedLayoutINS4_7SwizzleILi2ELi4ELi3EEENS4_18smem_ptr_flag_bitsILi8EEENSU_INS5_IJNSA_ILi8EEESI_EEENS5_IJSI_SD_EEEEEEEvNS4_8identityES12_S1C_vS1D_EENS_8epilogue10collective6detail29Sm90TmaWarpSpecializedAdapterINS1G_15DefaultEpilogueISK_SL_SL_NS1F_6thread17LinearCombinationISK_Li1EffLNS1K_9ScaleType4KindE0ELNS_15FloatRoundStyleE2ESK_EENS1_15EpilogueDefaultEEEEEvvEEEEvNT_6ParamsE --------------------------
	.section	.nv.shared._ZN7cutlass13device_kernelINS_4gemm6kernel13GemmUniversalIN4cute5tupleIJiiiiEEENS1_10collective13CollectiveMmaINS1_37MainloopSm90TmaGmmaWarpSpecializedFP8ILi14ENS5_IJNS4_1CILi2EEENSA_ILi4EEENSA_ILi1EEEEEENS1_35KernelTmaWarpSpecializedCooperativeEEENS5_IJNSA_ILi128EEESH_NSA_ILi64EEEEEENS_12float_e4m3_tENS5_IJlSD_lEEESK_SL_NS4_8TiledMMAINS4_8MMA_AtomIJNS4_4SM904GMMA31MMA_64x128x32_F32E4M3E4M3_SS_TNILNSP_7ScaleInE1ELSR_1EEEEEENS4_6LayoutINS5_IJSB_SD_SD_EEENS5_IJSD_NSA_ILi0EEESW_EEEEENS5_IJNS4_10UnderscoreESZ_SZ_EEEEENS4_23SM90_TMA_LOAD_MULTICASTENS4_14ComposedLayoutINS4_7SwizzleILi2ELi4ELi3EEENS4_18smem_ptr_flag_bitsILi8EEENSU_INS5_IJNSA_ILi8EEESI_EEENS5_IJSI_SD_EEEEEEEvNS4_8identityES12_S1C_vS1D_EENS_8epilogue10collective6detail29Sm90TmaWarpSpecializedAdapterINS1G_15DefaultEpilogueISK_SL_SL_NS1F_6thread17LinearCombinationISK_Li1EffLNS1K_9ScaleType4KindE0ELNS_15FloatRoundStyleE2ESK_EENS1_15EpilogueDefaultEEEEEvvEEEEvNT_6ParamsE,"aw",@nobits
	.sectionflags	@""
	.align	16
	.zero		1024


//--------------------- .nv.shared.reserved.0     --------------------------
	.section	.nv.shared.reserved.0,"aw",@nobits
	.weak		__nv_reservedSMEM_offset_0_alias
	.size		__nv_reservedSMEM_offset_0_alias, 0, 0
	.other		__nv_reservedSMEM_offset_0_alias,@"STO_CUDA_RESERVED_SHARED STV_DEFAULT"
__nv_reservedSMEM_offset_0_alias:
	.zero		0


//--------------------- .nv.global                --------------------------
	.section	.nv.global,"aw",@nobits
.nv.global:
	.type		_ZN40_INTERNAL_37ff9bdf_4_k_cu_18c689a7_331934cute1_E,@object
	.size		_ZN40_INTERNAL_37ff9bdf_4_k_cu_18c689a7_331934cute1_E,(_ZN40_INTERNAL_37ff9bdf_4_k_cu_18c689a7_331934cuda3std3__45__cpo6cbeginE - _ZN40_INTERNAL_37ff9bdf_4_k_cu_18c689a7_331934cute1_E)
_ZN40_INTERNAL_37ff9bdf_4_k_cu_18c689a7_331934cute1_E:
	.zero		1
	.type		_ZN40_INTERNAL_37ff9bdf_4_k_cu_18c689a7_331934cuda3std3__45__cpo6cbeginE,@object
	.size		_ZN40_INTERNAL_37ff9bdf_4_k_cu_18c689a7_331934cuda3std3__45__cpo6cbeginE,(_ZN40_INTERNAL_37ff9bdf_4_k_cu_18c689a7_331934cuda3std3__48in_placeE - _ZN40_INTERNAL_37ff9bdf_4_k_cu_18c689a7_331934cuda3std3__45__cpo6cbeginE)
_ZN40_INTERNAL_37ff9bdf_4_k_cu_18c689a7_331934cuda3std3__45__cpo6cbeginE:
	.zero		1
	.type		_ZN40_INTERNAL_37ff9bdf_4_k_cu_18c689a7_331934cuda3std3__48in_placeE,@object
	.size		_ZN40_INTERNAL_37ff9bdf_4_k_cu_18c689a7_331934cuda3std3__48in_placeE,(_ZN40_INTERNAL_37ff9bdf_4_k_cu_18c689a7_331934cuda3std6ranges3__45__cpo9iter_moveE - _ZN40_INTERNAL_37ff9bdf_4_k_cu_18c689a7_331934cuda3std3__48in_placeE)
_ZN40_INTERNAL_37ff9bdf_4_k_cu_18c689a7_331934cuda3std3__48in_placeE:
	.zero		1
	.type		_ZN40_INTERNAL_37ff9bdf_4_k_cu_18c689a7_331934cuda3std6ranges3__45__cpo9iter_moveE,@object
	.size		_ZN40_INTERNAL_37ff9bdf_4_k_cu_18c689a7_331934cuda3std6ranges3__45__cpo9iter_moveE,(_ZN40_INTERNAL_37ff9bdf_4_k_cu_18c689a7_331934cuda3std3__45__cpo5beginE - _ZN40_INTERNAL_37ff9bdf_4_k_cu_18c689a7_331934cuda3std6ranges3__45__cpo9iter_moveE)
_ZN40_INTERNAL_37ff9bdf_4_k_cu_18c689a7_331934cuda3std6ranges3__45__cpo9iter_moveE:
	.zero		1
	.type		_ZN40_INTERNAL_37ff9bdf_4_k_cu_18c689a7_331934cuda3std3__45__cpo5beginE,@object
	.size		_ZN40_INTERNAL_37ff9bdf_4_k_cu_18c689a7_331934cuda3std3__45__cpo5beginE,(_ZN40_INTERNAL_37ff9bdf_4_k_cu_18c689a7_331934cuda3std3__442_GLOBAL__N__37ff9bdf_4_k_cu_18c689a7_331936ignoreE - _ZN40_INTERNAL_37ff9bdf_4_k_cu_18c689a7_331934cuda3std3__45__cpo5beginE)
_ZN40_INTERNAL_37ff9bdf_4_k_cu_18c689a7_331934cuda3std3__45__cpo5beginE:
	.zero		1
	.type		_ZN40_INTERNAL_37ff9bdf_4_k_cu_18c689a7_331934cuda3std3__442_GLOBAL__N__37ff9bdf_4_k_cu_18c689a7_331936ignoreE,@object
	.size		_ZN40_INTERNAL_37ff9bdf_4_k_cu_18c689a7_331934cuda3std3__442_GLOBAL__N__37ff9bdf_4_k_cu_18c689a7_331936ignoreE,(_ZN40_INTERNAL_37ff9bdf_4_k_cu_18c689a7_331934cute7productE - _ZN40_INTERNAL_37ff9bdf_4_k_cu_18c689a7_331934cuda3std3__442_GLOBAL__N__37ff9bdf_4_k_cu_18c689a7_331936ignoreE)
_ZN40_INTERNAL_37ff9bdf_4_k_cu_18c689a7_331934cuda3std3__442_GLOBAL__N__37ff9bdf_4_k_cu_18c689a7_331936ignoreE:
	.zero		1
	.type		_ZN40_INTERNAL_37ff9bdf_4_k_cu_18c689a7_331934cute7productE,@object
	.size		_ZN40_INTERNAL_37ff9bdf_4_k_cu_18c689a7_331934cute7productE,(_ZN40_INTERNAL_37ff9bdf_4_k_cu_18c689a7_331934cuda3std3__45__cpo3endE - _ZN40_INTERNAL_37ff9bdf_4_k_cu_18c689a7_331934cute7productE)
_ZN40_INTERNAL_37ff9bdf_4_k_cu_18c689a7_331934cute7productE:
	.zero		1
	.type		_ZN40_INTERNAL_37ff9bdf_4_k_cu_18c689a7_331934cuda3std3__45__cpo3endE,@object
	.size		_ZN40_INTERNAL_37ff9bdf_4_k_cu_18c689a7_331934cuda3std3__45__cpo3endE,(_ZN40_INTERNAL_37ff9bdf_4_k_cu_18c689a7_331934cuda3std3__419piecewise_constructE - _ZN40_INTERNAL_37ff9bdf_4_k_cu_18c689a7_331934cuda3std3__45__cpo3endE)
_ZN40_INTERNAL_37ff9bdf_4_k_cu_18c689a7_331934cuda3std3__45__cpo3endE:
	.zero		1
	.type		_ZN40_INTERNAL_37ff9bdf_4_k_cu_18c689a7_331934cuda3std3__419piecewise_constructE,@object
	.size		_ZN40_INTERNAL_37ff9bdf_4_k_cu_18c689a7_331934cuda3std3__419piecewise_constructE,(_ZN40_INTERNAL_37ff9bdf_4_k_cu_18c689a7_331934cuda3std3__45__cpo4cendE - _ZN40_INTERNAL_37ff9bdf_4_k_cu_18c689a7_331934cuda3std3__419piecewise_constructE)
_ZN40_INTERNAL_37ff9bdf_4_k_cu_18c689a7_331934cuda3std3__419piecewise_constructE:
	.zero		1
	.type		_ZN40_INTERNAL_37ff9bdf_4_k_cu_18c689a7_331934cuda3std3__45__cpo4cendE,@object
	.size		_ZN40_INTERNAL_37ff9bdf_4_k_cu_18c689a7_331934cuda3std3__45__cpo4cendE,(_ZN40_INTERNAL_37ff9bdf_4_k_cu_18c689a7_331934cuda3std6ranges3__45__cpo4swapE - _ZN40_INTERNAL_37ff9bdf_4_k_cu_18c689a7_331934cuda3std3__45__cpo4cendE)
_ZN40_INTERNAL_37ff9bdf_4_k_cu_18c689a7_331934cuda3std3__45__cpo4cendE:
	.zero		1
	.type		_ZN40_INTERNAL_37ff9bdf_4_k_cu_18c689a7_331934cuda3std6ranges3__45__cpo4swapE,@object
	.size		_ZN40_INTERNAL_37ff9bdf_4_k_cu_18c689a7_331934cuda3std6ranges3__45__cpo4swapE,(.L_7 - _ZN40_INTERNAL_37ff9bdf_4_k_cu_18c689a7_331934cuda3std6ranges3__45__cpo4swapE)
_ZN40_INTERNAL_37ff9bdf_4_k_cu_18c689a7_331934cuda3std6ranges3__45__cpo4swapE:
	.zero		1
.L_7:


//--------------------- .nv.constant0._ZN7cutlass13device_kernelINS_4gemm6kernel13GemmUniversalIN4cute5tupleIJiiiiEEENS1_10collective13CollectiveMmaINS1_37MainloopSm90TmaGmmaWarpSpecializedFP8ILi14ENS5_IJNS4_1CILi2EEENSA_ILi4EEENSA_ILi1EEEEEENS1_35KernelTmaWarpSpecializedCooperativeEEENS5_IJNSA_ILi128EEESH_NSA_ILi64EEEEEENS_12float_e4m3_tENS5_IJlSD_lEEESK_SL_NS4_8TiledMMAINS4_8MMA_AtomIJNS4_4SM904GMMA31MMA_64x128x32_F32E4M3E4M3_SS_TNILNSP_7ScaleInE1ELSR_1EEEEEENS4_6LayoutINS5_IJSB_SD_SD_EEENS5_IJSD_NSA_ILi0EEESW_EEEEENS5_IJNS4_10UnderscoreESZ_SZ_EEEEENS4_23SM90_TMA_LOAD_MULTICASTENS4_14ComposedLayoutINS4_7SwizzleILi2ELi4ELi3EEENS4_18smem_ptr_flag_bitsILi8EEENSU_INS5_IJNSA_ILi8EEESI_EEENS5_IJSI_SD_EEEEEEEvNS4_8identityES12_S1C_vS1D_EENS_8epilogue10collective6detail29Sm90TmaWarpSpecializedAdapterINS1G_15DefaultEpilogueISK_SL_SL_NS1F_6thread17LinearCombinationISK_Li1EffLNS1K_9ScaleType4KindE0ELNS_15FloatRoundStyleE2ESK_EENS1_15EpilogueDefaultEEEEEvvEEEEvNT_6ParamsE --------------------------
	.section	.nv.constant0._ZN7cutlass13device_kernelINS_4gemm6kernel13GemmUniversalIN4cute5tupleIJiiiiEEENS1_10collective13CollectiveMmaINS1_37MainloopSm90TmaGmmaWarpSpecializedFP8ILi14ENS5_IJNS4_1CILi2EEENSA_ILi4EEENSA_ILi1EEEEEENS1_35KernelTmaWarpSpecializedCooperativeEEENS5_IJNSA_ILi128EEESH_NSA_ILi64EEEEEENS_12float_e4m3_tENS5_IJlSD_lEEESK_SL_NS4_8TiledMMAINS4_8MMA_AtomIJNS4_4SM904GMMA31MMA_64x128x32_F32E4M3E4M3_SS_TNILNSP_7ScaleInE1ELSR_1EEEEEENS4_6LayoutINS5_IJSB_SD_SD_EEENS5_IJSD_NSA_ILi0EEESW_EEEEENS5_IJNS4_10UnderscoreESZ_SZ_EEEEENS4_23SM90_TMA_LOAD_MULTICASTENS4_14ComposedLayoutINS4_7SwizzleILi2ELi4ELi3EEENS4_18smem_ptr_flag_bitsILi8EEENSU_INS5_IJNSA_ILi8EEESI_EEENS5_IJSI_SD_EEEEEEEvNS4_8identityES12_S1C_vS1D_EENS_8epilogue10collective6detail29Sm90TmaWarpSpecializedAdapterINS1G_15DefaultEpilogueISK_SL_SL_NS1F_6thread17LinearCombinationISK_Li1EffLNS1K_9ScaleType4KindE0ELNS_15FloatRoundStyleE2ESK_EENS1_15EpilogueDefaultEEEEEvvEEEEvNT_6ParamsE,"a",@progbits
	.sectionflags	@""
	.align	4
.nv.constant0._ZN7cutlass13device_kernelINS_4gemm6kernel13GemmUniversalIN4cute5tupleIJiiiiEEENS1_10collective13CollectiveMmaINS1_37MainloopSm90TmaGmmaWarpSpecializedFP8ILi14ENS5_IJNS4_1CILi2EEENSA_ILi4EEENSA_ILi1EEEEEENS1_35KernelTmaWarpSpecializedCooperativeEEENS5_IJNSA_ILi128EEESH_NSA_ILi64EEEEEENS_12float_e4m3_tENS5_IJlSD_lEEESK_SL_NS4_8TiledMMAINS4_8MMA_AtomIJNS4_4SM904GMMA31MMA_64x128x32_F32E4M3E4M3_SS_TNILNSP_7ScaleInE1ELSR_1EEEEEENS4_6LayoutINS5_IJSB_SD_SD_EEENS5_IJSD_NSA_ILi0EEESW_EEEEENS5_IJNS4_10UnderscoreESZ_SZ_EEEEENS4_23SM90_TMA_LOAD_MULTICASTENS4_14ComposedLayoutINS4_7SwizzleILi2ELi4ELi3EEENS4_18smem_ptr_flag_bitsILi8EEENSU_INS5_IJNSA_ILi8EEESI_EEENS5_IJSI_SD_EEEEEEEvNS4_8identityES12_S1C_vS1D_EENS_8epilogue10collective6detail29Sm90TmaWarpSpecializedAdapterINS1G_15DefaultEpilogueISK_SL_SL_NS1F_6thread17LinearCombinationISK_Li1EffLNS1K_9ScaleType4KindE0ELNS_15FloatRoundStyleE2ESK_EENS1_15EpilogueDefaultEEEEEvvEEEEvNT_6ParamsE:
	.zero		1664


//--------------------- SYMBOLS --------------------------

	.type		.nv.reservedSmem.offset0,@object
	.size		.nv.reservedSmem.offset0,0x4
